//
// Generated by NVIDIA NVVM Compiler
//
// Compiler Build ID: CL-36424714
// Cuda compilation tools, release 13.0, V13.0.88
// Based on NVVM 20.0.0
//

.version 9.0
.target sm_100
.address_size 64

	// .globl	_Z10initCurandP17curandStateXORWOW
.extern .func  (.param .b32 func_retval0) vprintf
(
	.param .b64 vprintf_param_0,
	.param .b64 vprintf_param_1
)
;
.global .align 4 .b8 precalc_xorwow_matrix[102400];
.global .align 4 .b8 precalc_xorwow_offset_matrix[102400];
.global .align 4 .b8 mrg32k3aM1[2304];
.global .align 4 .b8 mrg32k3aM2[2304];
.global .align 4 .b8 mrg32k3aM1SubSeq[2016];
.global .align 4 .b8 mrg32k3aM2SubSeq[2016];
.global .align 4 .b8 mrg32k3aM1Seq[2304];
.global .align 4 .b8 mrg32k3aM2Seq[2304];
.const .align 8 .b8 __cr_lgamma_table[72];
// _ZZ8evaluatePfPiS0_iE8food_pos_$_0 has been demoted
// _ZZ8evaluatePfPiS0_iE8food_pos_$_1 has been demoted
// _ZZ8evaluatePfPiS0_iE5snake has been demoted
// _ZZ8evaluatePfPiS0_iE2st has been demoted
// _ZZ8evaluatePfPiS0_iE2en has been demoted
// _ZZ8evaluatePfPiS0_iE5loops has been demoted
// _ZZ8evaluatePfPiS0_iE12snake_motion has been demoted
// _ZZ8evaluatePfPiS0_iE3dir_$_0 has been demoted
// _ZZ8evaluatePfPiS0_iE3dir_$_1 has been demoted
// _ZZ8evaluatePfPiS0_iE5score has been demoted
// _ZZ8evaluatePfPiS0_iE2fi has been demoted
// _ZZ8evaluatePfPiS0_iE4dist has been demoted
// _ZZ8evaluatePfPiS0_iE7output1 has been demoted
// _ZZ8evaluatePfPiS0_iE7output2 has been demoted
.extern .shared .align 16 .b8 gene[];
.global .align 1 .b8 $str[25] = {79, 114, 103, 97, 110, 105, 115, 109, 32, 105, 110, 105, 116, 105, 97, 108, 105, 122, 101, 100, 32, 37, 100, 10};

.visible .entry _Z10initCurandP17curandStateXORWOW(
	.param .u64 .ptr .align 1 _Z10initCurandP17curandStateXORWOW_param_0
)
{
	.reg .pred 	%p<24>;
	.reg .b32 	%r<406>;
	.reg .b64 	%rd<18>;

	ld.param.u64 	%rd8, [_Z10initCurandP17curandStateXORWOW_param_0];
	cvta.to.global.u64 	%rd9, %rd8;
	mov.u32 	%r182, %tid.x;
	mov.u32 	%r183, %ctaid.x;
	mov.u32 	%r184, %ntid.x;
	mad.lo.s32 	%r185, %r183, %r184, %r182;
	cvt.s64.s32 	%rd17, %r185;
	mul.wide.s32 	%rd10, %r185, 48;
	add.s64 	%rd2, %rd9, %rd10;
	mov.b32 	%r186, 1593684748;
	mov.b32 	%r187, 832094735;
	st.global.v2.u32 	[%rd2], {%r187, %r186};
	mov.b32 	%r188, -123459836;
	mov.b32 	%r189, 1111207954;
	st.global.v2.u32 	[%rd2+8], {%r189, %r188};
	mov.b32 	%r190, 1476011280;
	mov.b32 	%r191, -589760388;
	st.global.v2.u32 	[%rd2+16], {%r191, %r190};
	setp.eq.s32 	%p1, %r185, 0;
	@%p1 bra 	$L__BB0_42;
	mov.b32 	%r312, 0;
	mov.u64 	%rd12, precalc_xorwow_matrix;
$L__BB0_2:
	and.b64  	%rd4, %rd17, 3;
	setp.eq.s64 	%p2, %rd4, 0;
	@%p2 bra 	$L__BB0_41;
	mul.wide.u32 	%rd11, %r312, 3200;
	add.s64 	%rd5, %rd12, %rd11;
	cvt.u32.u64 	%r2, %rd4;
	mov.b32 	%r313, 0;
$L__BB0_4:
	mov.b32 	%r326, 0;
	mov.u32 	%r327, %r326;
	mov.u32 	%r328, %r326;
	mov.u32 	%r329, %r326;
	mov.u32 	%r330, %r326;
	mov.u32 	%r319, %r326;
$L__BB0_5:
	mul.wide.u32 	%rd13, %r319, 4;
	add.s64 	%rd14, %rd2, %rd13;
	ld.global.u32 	%r10, [%rd14+4];
	shl.b32 	%r11, %r319, 5;
	mov.b32 	%r325, 0;
$L__BB0_6:
	.pragma "nounroll";
	shr.u32 	%r196, %r10, %r325;
	and.b32  	%r197, %r196, 1;
	setp.eq.b32 	%p3, %r197, 1;
	not.pred 	%p4, %p3;
	add.s32 	%r198, %r11, %r325;
	mul.lo.s32 	%r199, %r198, 5;
	mul.wide.u32 	%rd15, %r199, 4;
	add.s64 	%rd6, %rd5, %rd15;
	@%p4 bra 	$L__BB0_8;
	ld.global.u32 	%r200, [%rd6];
	xor.b32  	%r330, %r330, %r200;
	ld.global.u32 	%r201, [%rd6+4];
	xor.b32  	%r329, %r329, %r201;
	ld.global.u32 	%r202, [%rd6+8];
	xor.b32  	%r328, %r328, %r202;
	ld.global.u32 	%r203, [%rd6+12];
	xor.b32  	%r327, %r327, %r203;
	ld.global.u32 	%r204, [%rd6+16];
	xor.b32  	%r326, %r326, %r204;
$L__BB0_8:
	and.b32  	%r206, %r196, 2;
	setp.eq.s32 	%p5, %r206, 0;
	@%p5 bra 	$L__BB0_10;
	ld.global.u32 	%r207, [%rd6+20];
	xor.b32  	%r330, %r330, %r207;
	ld.global.u32 	%r208, [%rd6+24];
	xor.b32  	%r329, %r329, %r208;
	ld.global.u32 	%r209, [%rd6+28];
	xor.b32  	%r328, %r328, %r209;
	ld.global.u32 	%r210, [%rd6+32];
	xor.b32  	%r327, %r327, %r210;
	ld.global.u32 	%r211, [%rd6+36];
	xor.b32  	%r326, %r326, %r211;
$L__BB0_10:
	and.b32  	%r213, %r196, 4;
	setp.eq.s32 	%p6, %r213, 0;
	@%p6 bra 	$L__BB0_12;
	ld.global.u32 	%r214, [%rd6+40];
	xor.b32  	%r330, %r330, %r214;
	ld.global.u32 	%r215, [%rd6+44];
	xor.b32  	%r329, %r329, %r215;
	ld.global.u32 	%r216, [%rd6+48];
	xor.b32  	%r328, %r328, %r216;
	ld.global.u32 	%r217, [%rd6+52];
	xor.b32  	%r327, %r327, %r217;
	ld.global.u32 	%r218, [%rd6+56];
	xor.b32  	%r326, %r326, %r218;
$L__BB0_12:
	and.b32  	%r220, %r196, 8;
	setp.eq.s32 	%p7, %r220, 0;
	@%p7 bra 	$L__BB0_14;
	ld.global.u32 	%r221, [%rd6+60];
	xor.b32  	%r330, %r330, %r221;
	ld.global.u32 	%r222, [%rd6+64];
	xor.b32  	%r329, %r329, %r222;
	ld.global.u32 	%r223, [%rd6+68];
	xor.b32  	%r328, %r328, %r223;
	ld.global.u32 	%r224, [%rd6+72];
	xor.b32  	%r327, %r327, %r224;
	ld.global.u32 	%r225, [%rd6+76];
	xor.b32  	%r326, %r326, %r225;
$L__BB0_14:
	and.b32  	%r227, %r196, 16;
	setp.eq.s32 	%p8, %r227, 0;
	@%p8 bra 	$L__BB0_16;
	ld.global.u32 	%r228, [%rd6+80];
	xor.b32  	%r330, %r330, %r228;
	ld.global.u32 	%r229, [%rd6+84];
	xor.b32  	%r329, %r329, %r229;
	ld.global.u32 	%r230, [%rd6+88];
	xor.b32  	%r328, %r328, %r230;
	ld.global.u32 	%r231, [%rd6+92];
	xor.b32  	%r327, %r327, %r231;
	ld.global.u32 	%r232, [%rd6+96];
	xor.b32  	%r326, %r326, %r232;
$L__BB0_16:
	and.b32  	%r234, %r196, 32;
	setp.eq.s32 	%p9, %r234, 0;
	@%p9 bra 	$L__BB0_18;
	ld.global.u32 	%r235, [%rd6+100];
	xor.b32  	%r330, %r330, %r235;
	ld.global.u32 	%r236, [%rd6+104];
	xor.b32  	%r329, %r329, %r236;
	ld.global.u32 	%r237, [%rd6+108];
	xor.b32  	%r328, %r328, %r237;
	ld.global.u32 	%r238, [%rd6+112];
	xor.b32  	%r327, %r327, %r238;
	ld.global.u32 	%r239, [%rd6+116];
	xor.b32  	%r326, %r326, %r239;
$L__BB0_18:
	and.b32  	%r241, %r196, 64;
	setp.eq.s32 	%p10, %r241, 0;
	@%p10 bra 	$L__BB0_20;
	ld.global.u32 	%r242, [%rd6+120];
	xor.b32  	%r330, %r330, %r242;
	ld.global.u32 	%r243, [%rd6+124];
	xor.b32  	%r329, %r329, %r243;
	ld.global.u32 	%r244, [%rd6+128];
	xor.b32  	%r328, %r328, %r244;
	ld.global.u32 	%r245, [%rd6+132];
	xor.b32  	%r327, %r327, %r245;
	ld.global.u32 	%r246, [%rd6+136];
	xor.b32  	%r326, %r326, %r246;
$L__BB0_20:
	and.b32  	%r248, %r196, 128;
	setp.eq.s32 	%p11, %r248, 0;
	@%p11 bra 	$L__BB0_22;
	ld.global.u32 	%r249, [%rd6+140];
	xor.b32  	%r330, %r330, %r249;
	ld.global.u32 	%r250, [%rd6+144];
	xor.b32  	%r329, %r329, %r250;
	ld.global.u32 	%r251, [%rd6+148];
	xor.b32  	%r328, %r328, %r251;
	ld.global.u32 	%r252, [%rd6+152];
	xor.b32  	%r327, %r327, %r252;
	ld.global.u32 	%r253, [%rd6+156];
	xor.b32  	%r326, %r326, %r253;
$L__BB0_22:
	and.b32  	%r255, %r196, 256;
	setp.eq.s32 	%p12, %r255, 0;
	@%p12 bra 	$L__BB0_24;
	ld.global.u32 	%r256, [%rd6+160];
	xor.b32  	%r330, %r330, %r256;
	ld.global.u32 	%r257, [%rd6+164];
	xor.b32  	%r329, %r329, %r257;
	ld.global.u32 	%r258, [%rd6+168];
	xor.b32  	%r328, %r328, %r258;
	ld.global.u32 	%r259, [%rd6+172];
	xor.b32  	%r327, %r327, %r259;
	ld.global.u32 	%r260, [%rd6+176];
	xor.b32  	%r326, %r326, %r260;
$L__BB0_24:
	and.b32  	%r262, %r196, 512;
	setp.eq.s32 	%p13, %r262, 0;
	@%p13 bra 	$L__BB0_26;
	ld.global.u32 	%r263, [%rd6+180];
	xor.b32  	%r330, %r330, %r263;
	ld.global.u32 	%r264, [%rd6+184];
	xor.b32  	%r329, %r329, %r264;
	ld.global.u32 	%r265, [%rd6+188];
	xor.b32  	%r328, %r328, %r265;
	ld.global.u32 	%r266, [%rd6+192];
	xor.b32  	%r327, %r327, %r266;
	ld.global.u32 	%r267, [%rd6+196];
	xor.b32  	%r326, %r326, %r267;
$L__BB0_26:
	and.b32  	%r269, %r196, 1024;
	setp.eq.s32 	%p14, %r269, 0;
	@%p14 bra 	$L__BB0_28;
	ld.global.u32 	%r270, [%rd6+200];
	xor.b32  	%r330, %r330, %r270;
	ld.global.u32 	%r271, [%rd6+204];
	xor.b32  	%r329, %r329, %r271;
	ld.global.u32 	%r272, [%rd6+208];
	xor.b32  	%r328, %r328, %r272;
	ld.global.u32 	%r273, [%rd6+212];
	xor.b32  	%r327, %r327, %r273;
	ld.global.u32 	%r274, [%rd6+216];
	xor.b32  	%r326, %r326, %r274;
$L__BB0_28:
	and.b32  	%r276, %r196, 2048;
	setp.eq.s32 	%p15, %r276, 0;
	@%p15 bra 	$L__BB0_30;
	ld.global.u32 	%r277, [%rd6+220];
	xor.b32  	%r330, %r330, %r277;
	ld.global.u32 	%r278, [%rd6+224];
	xor.b32  	%r329, %r329, %r278;
	ld.global.u32 	%r279, [%rd6+228];
	xor.b32  	%r328, %r328, %r279;
	ld.global.u32 	%r280, [%rd6+232];
	xor.b32  	%r327, %r327, %r280;
	ld.global.u32 	%r281, [%rd6+236];
	xor.b32  	%r326, %r326, %r281;
$L__BB0_30:
	and.b32  	%r283, %r196, 4096;
	setp.eq.s32 	%p16, %r283, 0;
	@%p16 bra 	$L__BB0_32;
	ld.global.u32 	%r284, [%rd6+240];
	xor.b32  	%r330, %r330, %r284;
	ld.global.u32 	%r285, [%rd6+244];
	xor.b32  	%r329, %r329, %r285;
	ld.global.u32 	%r286, [%rd6+248];
	xor.b32  	%r328, %r328, %r286;
	ld.global.u32 	%r287, [%rd6+252];
	xor.b32  	%r327, %r327, %r287;
	ld.global.u32 	%r288, [%rd6+256];
	xor.b32  	%r326, %r326, %r288;
$L__BB0_32:
	and.b32  	%r290, %r196, 8192;
	setp.eq.s32 	%p17, %r290, 0;
	@%p17 bra 	$L__BB0_34;
	ld.global.u32 	%r291, [%rd6+260];
	xor.b32  	%r330, %r330, %r291;
	ld.global.u32 	%r292, [%rd6+264];
	xor.b32  	%r329, %r329, %r292;
	ld.global.u32 	%r293, [%rd6+268];
	xor.b32  	%r328, %r328, %r293;
	ld.global.u32 	%r294, [%rd6+272];
	xor.b32  	%r327, %r327, %r294;
	ld.global.u32 	%r295, [%rd6+276];
	xor.b32  	%r326, %r326, %r295;
$L__BB0_34:
	and.b32  	%r297, %r196, 16384;
	setp.eq.s32 	%p18, %r297, 0;
	@%p18 bra 	$L__BB0_36;
	ld.global.u32 	%r298, [%rd6+280];
	xor.b32  	%r330, %r330, %r298;
	ld.global.u32 	%r299, [%rd6+284];
	xor.b32  	%r329, %r329, %r299;
	ld.global.u32 	%r300, [%rd6+288];
	xor.b32  	%r328, %r328, %r300;
	ld.global.u32 	%r301, [%rd6+292];
	xor.b32  	%r327, %r327, %r301;
	ld.global.u32 	%r302, [%rd6+296];
	xor.b32  	%r326, %r326, %r302;
$L__BB0_36:
	and.b32  	%r304, %r196, 32768;
	setp.eq.s32 	%p19, %r304, 0;
	@%p19 bra 	$L__BB0_38;
	ld.global.u32 	%r305, [%rd6+300];
	xor.b32  	%r330, %r330, %r305;
	ld.global.u32 	%r306, [%rd6+304];
	xor.b32  	%r329, %r329, %r306;
	ld.global.u32 	%r307, [%rd6+308];
	xor.b32  	%r328, %r328, %r307;
	ld.global.u32 	%r308, [%rd6+312];
	xor.b32  	%r327, %r327, %r308;
	ld.global.u32 	%r309, [%rd6+316];
	xor.b32  	%r326, %r326, %r309;
$L__BB0_38:
	add.s32 	%r325, %r325, 16;
	setp.ne.s32 	%p20, %r325, 32;
	@%p20 bra 	$L__BB0_6;
	mad.lo.s32 	%r310, %r319, -31, %r11;
	add.s32 	%r319, %r310, 1;
	setp.ne.s32 	%p21, %r319, 5;
	@%p21 bra 	$L__BB0_5;
	st.global.u32 	[%rd2+4], %r330;
	st.global.u32 	[%rd2+8], %r329;
	st.global.u32 	[%rd2+12], %r328;
	st.global.u32 	[%rd2+16], %r327;
	st.global.u32 	[%rd2+20], %r326;
	add.s32 	%r313, %r313, 1;
	setp.lt.u32 	%p22, %r313, %r2;
	@%p22 bra 	$L__BB0_4;
$L__BB0_41:
	shr.u64 	%rd7, %rd17, 2;
	add.s32 	%r312, %r312, 1;
	setp.gt.u64 	%p23, %rd17, 3;
	mov.u64 	%rd17, %rd7;
	@%p23 bra 	$L__BB0_2;
$L__BB0_42:
	mov.b32 	%r311, 0;
	st.global.v2.u32 	[%rd2+24], {%r311, %r311};
	st.global.u32 	[%rd2+32], %r311;
	mov.b64 	%rd16, 0;
	st.global.u64 	[%rd2+40], %rd16;
	ret;

}
	// .globl	_Z8evaluatePfPiS0_i
.visible .entry _Z8evaluatePfPiS0_i(
	.param .u64 .ptr .align 1 _Z8evaluatePfPiS0_i_param_0,
	.param .u64 .ptr .align 1 _Z8evaluatePfPiS0_i_param_1,
	.param .u64 .ptr .align 1 _Z8evaluatePfPiS0_i_param_2,
	.param .u32 _Z8evaluatePfPiS0_i_param_3
)
{
	.local .align 8 .b8 	__local_depot1[8];
	.reg .b64 	%SP;
	.reg .b64 	%SPL;
	.reg .pred 	%p<185>;
	.reg .b16 	%rs<9>;
	.reg .b32 	%r<458>;
	.reg .b32 	%f<671>;
	.reg .b64 	%rd<19>;
	.reg .b64 	%fd<97>;
	// demoted variable
	.shared .align 4 .u32 _ZZ8evaluatePfPiS0_iE8food_pos_$_0;
	// demoted variable
	.shared .align 4 .u32 _ZZ8evaluatePfPiS0_iE8food_pos_$_1;
	// demoted variable
	.shared .align 4 .b8 _ZZ8evaluatePfPiS0_iE5snake[1024];
	// demoted variable
	.shared .align 4 .u32 _ZZ8evaluatePfPiS0_iE2st;
	// demoted variable
	.shared .align 4 .u32 _ZZ8evaluatePfPiS0_iE2en;
	// demoted variable
	.shared .align 4 .u32 _ZZ8evaluatePfPiS0_iE5loops;
	// demoted variable
	.shared .align 4 .u32 _ZZ8evaluatePfPiS0_iE12snake_motion;
	// demoted variable
	.shared .align 4 .u32 _ZZ8evaluatePfPiS0_iE3dir_$_0;
	// demoted variable
	.shared .align 4 .u32 _ZZ8evaluatePfPiS0_iE3dir_$_1;
	// demoted variable
	.shared .align 4 .u32 _ZZ8evaluatePfPiS0_iE5score;
	// demoted variable
	.shared .align 4 .u32 _ZZ8evaluatePfPiS0_iE2fi;
	// demoted variable
	.shared .align 4 .b8 _ZZ8evaluatePfPiS0_iE4dist[96];
	// demoted variable
	.shared .align 4 .b8 _ZZ8evaluatePfPiS0_iE7output1[64];
	// demoted variable
	.shared .align 4 .b8 _ZZ8evaluatePfPiS0_iE7output2[16];
	mov.u64 	%SPL, __local_depot1;
	cvta.local.u64 	%SP, %SPL;
	ld.param.u64 	%rd2, [_Z8evaluatePfPiS0_i_param_0];
	ld.param.u32 	%r130, [_Z8evaluatePfPiS0_i_param_3];
	mov.u32 	%r1, %tid.x;
	setp.ge.s32 	%p5, %r1, %r130;
	@%p5 bra 	$L__BB1_3;
	mov.u32 	%r131, %ctaid.x;
	mul.lo.s32 	%r2, %r130, %r131;
	mov.u32 	%r3, %ntid.x;
	cvta.to.global.u64 	%rd1, %rd2;
	mov.u32 	%r134, gene;
	mov.u32 	%r422, %r1;
$L__BB1_2:
	add.s32 	%r132, %r422, %r2;
	mul.wide.u32 	%rd5, %r132, 4;
	add.s64 	%rd6, %rd1, %rd5;
	ld.global.f32 	%f45, [%rd6];
	shl.b32 	%r133, %r422, 2;
	add.s32 	%r135, %r134, %r133;
	st.shared.f32 	[%r135], %f45;
	add.s32 	%r422, %r422, %r3;
	setp.lt.s32 	%p6, %r422, %r130;
	@%p6 bra 	$L__BB1_2;
$L__BB1_3:
	setp.ne.s32 	%p7, %r1, 0;
	@%p7 bra 	$L__BB1_5;
	mov.b32 	%r136, 0;
	st.shared.u32 	[_ZZ8evaluatePfPiS0_iE2st], %r136;
	mov.b32 	%r137, 5;
	st.shared.u32 	[_ZZ8evaluatePfPiS0_iE2en], %r137;
	mov.b32 	%r138, 480;
	st.shared.u32 	[_ZZ8evaluatePfPiS0_iE5loops], %r138;
	st.shared.u32 	[_ZZ8evaluatePfPiS0_iE5score], %r136;
	st.shared.u32 	[_ZZ8evaluatePfPiS0_iE2fi], %r136;
	bra.uni 	$L__BB1_6;
$L__BB1_5:
	setp.gt.u32 	%p8, %r1, 4;
	@%p8 bra 	$L__BB1_7;
$L__BB1_6:
	add.s32 	%r139, %r1, 40;
	shl.b32 	%r140, %r1, 3;
	mov.u32 	%r141, _ZZ8evaluatePfPiS0_iE5snake;
	add.s32 	%r142, %r141, %r140;
	st.shared.u32 	[%r142], %r139;
	mov.b32 	%r143, 40;
	st.shared.u32 	[%r142+4], %r143;
$L__BB1_7:
	setp.ne.s32 	%p9, %r1, 0;
	bar.sync 	0;
	@%p9 bra 	$L__BB1_171;
	mov.u32 	%r144, %ctaid.x;
	add.u64 	%rd7, %SP, 0;
	add.u64 	%rd8, %SPL, 0;
	st.local.u32 	[%rd8], %r144;
	mov.u64 	%rd9, $str;
	cvta.global.u64 	%rd10, %rd9;
	{ // callseq 0, 0
	.param .b64 param0;
	st.param.b64 	[param0], %rd10;
	.param .b64 param1;
	st.param.b64 	[param1], %rd7;
	.param .b32 retval0;
	call.uni (retval0), 
	vprintf, 
	(
	param0, 
	param1
	);
	ld.param.b32 	%r145, [retval0];
	} // callseq 0
	ld.shared.u32 	%r435, [_ZZ8evaluatePfPiS0_iE2fi];
	ld.shared.u32 	%r434, [_ZZ8evaluatePfPiS0_iE8food_pos_$_0];
	ld.shared.u32 	%r433, [_ZZ8evaluatePfPiS0_iE8food_pos_$_1];
	ld.shared.u32 	%r446, [_ZZ8evaluatePfPiS0_iE2en];
	ld.shared.u32 	%r428, [_ZZ8evaluatePfPiS0_iE2st];
	ld.shared.u32 	%r451, [_ZZ8evaluatePfPiS0_iE12snake_motion];
	ld.shared.u32 	%r450, [_ZZ8evaluatePfPiS0_iE3dir_$_0];
	ld.shared.u32 	%r449, [_ZZ8evaluatePfPiS0_iE3dir_$_1];
	ld.shared.u32 	%r457, [_ZZ8evaluatePfPiS0_iE5score];
	mov.b16 	%rs7, 1;
	ld.shared.u32 	%r423, [_ZZ8evaluatePfPiS0_iE5loops];
$L__BB1_9:
	and.b16  	%rs4, %rs7, 255;
	setp.eq.s16 	%p10, %rs4, 0;
	@%p10 bra 	$L__BB1_11;
	ld.param.u64 	%rd17, [_Z8evaluatePfPiS0_i_param_1];
	shl.b32 	%r147, %r435, 1;
	cvta.to.global.u64 	%rd11, %rd17;
	mul.wide.s32 	%rd12, %r147, 4;
	add.s64 	%rd13, %rd11, %rd12;
	ld.global.u32 	%r434, [%rd13];
	st.shared.u32 	[_ZZ8evaluatePfPiS0_iE8food_pos_$_0], %r434;
	ld.global.u32 	%r433, [%rd13+4];
	st.shared.u32 	[_ZZ8evaluatePfPiS0_iE8food_pos_$_1], %r433;
	add.s32 	%r435, %r435, 1;
	st.shared.u32 	[_ZZ8evaluatePfPiS0_iE2fi], %r435;
$L__BB1_11:
	add.s32 	%r150, %r446, 127;
	shr.s32 	%r151, %r150, 31;
	shr.u32 	%r152, %r151, 25;
	add.s32 	%r153, %r150, %r152;
	and.b32  	%r154, %r153, 536870784;
	sub.s32 	%r155, %r150, %r154;
	shl.b32 	%r156, %r155, 3;
	mov.u32 	%r157, _ZZ8evaluatePfPiS0_iE5snake;
	add.s32 	%r158, %r157, %r156;
	ld.shared.u32 	%r159, [%r158];
	ld.shared.u32 	%r160, [%r158+4];
	sub.s32 	%r161, %r446, %r428;
	add.s32 	%r162, %r161, 128;
	shr.s32 	%r163, %r162, 31;
	shr.u32 	%r164, %r163, 25;
	add.s32 	%r165, %r162, %r164;
	and.b32  	%r166, %r165, -128;
	sub.s32 	%r34, %r162, %r166;
	mov.b32 	%r167, 1126170624;
	st.shared.u32 	[_ZZ8evaluatePfPiS0_iE4dist], %r167;
	st.shared.u32 	[_ZZ8evaluatePfPiS0_iE4dist+4], %r167;
	st.shared.u32 	[_ZZ8evaluatePfPiS0_iE4dist+8], %r167;
	st.shared.u32 	[_ZZ8evaluatePfPiS0_iE4dist+12], %r167;
	st.shared.u32 	[_ZZ8evaluatePfPiS0_iE4dist+16], %r167;
	st.shared.u32 	[_ZZ8evaluatePfPiS0_iE4dist+20], %r167;
	st.shared.u32 	[_ZZ8evaluatePfPiS0_iE4dist+24], %r167;
	st.shared.u32 	[_ZZ8evaluatePfPiS0_iE4dist+28], %r167;
	st.shared.u32 	[_ZZ8evaluatePfPiS0_iE4dist+32], %r167;
	st.shared.u32 	[_ZZ8evaluatePfPiS0_iE4dist+36], %r167;
	st.shared.u32 	[_ZZ8evaluatePfPiS0_iE4dist+40], %r167;
	st.shared.u32 	[_ZZ8evaluatePfPiS0_iE4dist+44], %r167;
	st.shared.u32 	[_ZZ8evaluatePfPiS0_iE4dist+48], %r167;
	st.shared.u32 	[_ZZ8evaluatePfPiS0_iE4dist+52], %r167;
	st.shared.u32 	[_ZZ8evaluatePfPiS0_iE4dist+56], %r167;
	st.shared.u32 	[_ZZ8evaluatePfPiS0_iE4dist+60], %r167;
	st.shared.u32 	[_ZZ8evaluatePfPiS0_iE4dist+64], %r167;
	st.shared.u32 	[_ZZ8evaluatePfPiS0_iE4dist+68], %r167;
	st.shared.u32 	[_ZZ8evaluatePfPiS0_iE4dist+72], %r167;
	st.shared.u32 	[_ZZ8evaluatePfPiS0_iE4dist+76], %r167;
	st.shared.u32 	[_ZZ8evaluatePfPiS0_iE4dist+80], %r167;
	st.shared.u32 	[_ZZ8evaluatePfPiS0_iE4dist+84], %r167;
	st.shared.u32 	[_ZZ8evaluatePfPiS0_iE4dist+88], %r167;
	st.shared.u32 	[_ZZ8evaluatePfPiS0_iE4dist+92], %r167;
	sub.s32 	%r35, %r434, %r159;
	sub.s32 	%r36, %r433, %r160;
	setp.eq.s32 	%p11, %r35, 0;
	setp.ne.s32 	%p12, %r36, 0;
	and.pred  	%p1, %p11, %p12;
	setp.ne.s32 	%p13, %r35, 0;
	setp.eq.s32 	%p14, %r36, 0;
	and.pred  	%p2, %p13, %p14;
	and.pred  	%p3, %p13, %p12;
	abs.s32 	%r37, %r35;
	abs.s32 	%r38, %r36;
	add.s32 	%r168, %r38, %r37;
	cvt.rn.f32.s32 	%f1, %r168;
	shl.b32 	%r169, %r428, 3;
	add.s32 	%r39, %r157, %r169;
	add.s32 	%r170, %r428, 129;
	shr.s32 	%r171, %r170, 31;
	shr.u32 	%r172, %r171, 25;
	add.s32 	%r173, %r170, %r172;
	and.b32  	%r174, %r173, -128;
	sub.s32 	%r40, %r170, %r174;
	add.s32 	%r41, %r34, -1;
	sub.s32 	%r42, 80, %r160;
	cvt.rn.f32.s32 	%f2, %r160;
	not.pred 	%p15, %p3;
	or.pred  	%p4, %p2, %p15;
	cvt.rn.f32.s32 	%f3, %r42;
	and.b32  	%r43, %r34, 1;
	and.b32  	%r44, %r34, 2147483646;
	shl.b32 	%r175, %r40, 3;
	add.s32 	%r45, %r157, %r175;
	add.s32 	%r176, %r40, 1;
	and.b32  	%r46, %r176, 127;
	neg.s32 	%r47, %r44;
	mov.b32 	%r447, 0;
	mov.b32 	%r437, -1;
$L__BB1_12:
	setp.lt.s32 	%p16, %r34, 1;
	setp.eq.s32 	%p17, %r437, 1;
	selp.b32 	%r177, 80, 0, %p17;
	mul.lo.s32 	%r178, %r437, %r159;
	sub.s32 	%r51, %r177, %r178;
	cvt.rn.f32.s32 	%f4, %r51;
	abs.s32 	%r52, %r437;
	@%p16 bra 	$L__BB1_93;
	mov.b32 	%r440, -1;
$L__BB1_14:
	or.b32  	%r210, %r440, %r437;
	setp.eq.s32 	%p44, %r210, 0;
	@%p44 bra 	$L__BB1_60;
	setp.eq.s32 	%p45, %r437, 0;
	mov.u32 	%r211, _ZZ8evaluatePfPiS0_iE4dist;
	mad.lo.s32 	%r56, %r447, 12, %r211;
	@%p45 bra 	$L__BB1_19;
	setp.eq.s32 	%p46, %r440, 0;
	@%p46 bra 	$L__BB1_18;
	setp.eq.s32 	%p47, %r440, 1;
	selp.b32 	%r212, 80, 0, %p47;
	mul.lo.s32 	%r213, %r440, %r160;
	sub.s32 	%r214, %r212, %r213;
	min.s32 	%r215, %r51, %r214;
	cvt.rn.f32.s32 	%f78, %r215;
	st.shared.f32 	[%r56], %f78;
	bra.uni 	$L__BB1_20;
$L__BB1_18:
	st.shared.f32 	[%r56], %f4;
	bra.uni 	$L__BB1_20;
$L__BB1_19:
	setp.eq.s32 	%p48, %r440, 1;
	selp.b32 	%r216, 80, 0, %p48;
	mul.lo.s32 	%r217, %r440, %r160;
	sub.s32 	%r218, %r216, %r217;
	cvt.rn.f32.s32 	%f79, %r218;
	st.shared.f32 	[%r56], %f79;
$L__BB1_20:
	@%p1 bra 	$L__BB1_26;
	@%p2 bra 	$L__BB1_25;
	@%p15 bra 	$L__BB1_30;
	div.s32 	%r219, %r35, %r37;
	setp.ne.s32 	%p50, %r437, %r219;
	@%p50 bra 	$L__BB1_30;
	div.s32 	%r220, %r36, %r38;
	setp.eq.s32 	%p51, %r440, %r220;
	@%p51 bra 	$L__BB1_28;
	bra.uni 	$L__BB1_30;
$L__BB1_25:
	div.s32 	%r221, %r35, %r37;
	setp.eq.s32 	%p52, %r437, %r221;
	setp.eq.s32 	%p53, %r440, 0;
	and.pred  	%p54, %p53, %p52;
	@%p54 bra 	$L__BB1_28;
	bra.uni 	$L__BB1_30;
$L__BB1_26:
	setp.ne.s32 	%p55, %r437, 0;
	@%p55 bra 	$L__BB1_30;
	div.s32 	%r222, %r36, %r38;
	setp.ne.s32 	%p56, %r440, %r222;
	@%p56 bra 	$L__BB1_30;
$L__BB1_28:
	ld.shared.f32 	%f80, [%r56+4];
	abs.f32 	%f81, %f80;
	abs.s32 	%r223, %r440;
	add.s32 	%r224, %r223, %r52;
	cvt.rn.f32.u32 	%f82, %r224;
	div.rn.f32 	%f5, %f1, %f82;
	setp.leu.f32 	%p57, %f81, %f5;
	@%p57 bra 	$L__BB1_30;
	st.shared.f32 	[%r56+4], %f5;
$L__BB1_30:
	setp.eq.s32 	%p58, %r437, 0;
	abs.s32 	%r225, %r440;
	add.s32 	%r226, %r225, %r52;
	cvt.rn.f32.u32 	%f6, %r226;
	@%p58 bra 	$L__BB1_61;
	setp.eq.s32 	%p59, %r41, 0;
	mov.u32 	%r442, %r47;
	@%p59 bra 	$L__BB1_49;
$L__BB1_32:
	ld.shared.u32 	%r58, [%r39];
	ld.shared.u32 	%r227, [%r39+4];
	sub.s32 	%r60, %r58, %r159;
	sub.s32 	%r61, %r227, %r160;
	setp.eq.s32 	%p60, %r60, 0;
	setp.ne.s32 	%p61, %r61, 0;
	and.pred  	%p62, %p60, %p61;
	@%p62 bra 	$L__BB1_40;
	setp.ne.s32 	%p63, %r60, 0;
	setp.eq.s32 	%p64, %r61, 0;
	and.pred  	%p65, %p63, %p64;
	@%p65 bra 	$L__BB1_37;
	setp.eq.s32 	%p66, %r60, 0;
	setp.eq.s32 	%p67, %r61, 0;
	or.pred  	%p68, %p66, %p67;
	@%p68 bra 	$L__BB1_40;
	abs.s32 	%r228, %r60;
	div.s32 	%r229, %r60, %r228;
	setp.ne.s32 	%p69, %r437, %r229;
	@%p69 bra 	$L__BB1_40;
	abs.s32 	%r230, %r61;
	div.s32 	%r231, %r61, %r230;
	setp.eq.s32 	%p70, %r440, %r231;
	@%p70 bra 	$L__BB1_38;
	bra.uni 	$L__BB1_40;
$L__BB1_37:
	setp.ne.s32 	%p71, %r440, 0;
	abs.s32 	%r232, %r60;
	div.s32 	%r233, %r60, %r232;
	setp.ne.s32 	%p72, %r437, %r233;
	or.pred  	%p73, %p71, %p72;
	@%p73 bra 	$L__BB1_40;
$L__BB1_38:
	ld.shared.f32 	%f83, [%r56+8];
	abs.f32 	%f84, %f83;
	abs.s32 	%r234, %r60;
	abs.s32 	%r235, %r61;
	add.s32 	%r236, %r235, %r234;
	cvt.rn.f32.s32 	%f85, %r236;
	div.rn.f32 	%f7, %f85, %f6;
	setp.leu.f32 	%p74, %f84, %f7;
	@%p74 bra 	$L__BB1_40;
	st.shared.f32 	[%r56+8], %f7;
$L__BB1_40:
	st.shared.u32 	[%r45], %r58;
	st.shared.u32 	[%r45+4], %r227;
	ld.shared.u32 	%r62, [%r39];
	ld.shared.u32 	%r237, [%r39+4];
	sub.s32 	%r64, %r62, %r159;
	sub.s32 	%r65, %r237, %r160;
	setp.eq.s32 	%p75, %r64, 0;
	setp.ne.s32 	%p76, %r65, 0;
	and.pred  	%p77, %p75, %p76;
	@%p77 bra 	$L__BB1_48;
	setp.ne.s32 	%p78, %r64, 0;
	setp.eq.s32 	%p79, %r65, 0;
	and.pred  	%p80, %p78, %p79;
	@%p80 bra 	$L__BB1_45;
	setp.eq.s32 	%p81, %r64, 0;
	setp.eq.s32 	%p82, %r65, 0;
	or.pred  	%p83, %p81, %p82;
	@%p83 bra 	$L__BB1_48;
	abs.s32 	%r238, %r64;
	div.s32 	%r239, %r64, %r238;
	setp.ne.s32 	%p84, %r437, %r239;
	@%p84 bra 	$L__BB1_48;
	abs.s32 	%r240, %r65;
	div.s32 	%r241, %r65, %r240;
	setp.eq.s32 	%p85, %r440, %r241;
	@%p85 bra 	$L__BB1_46;
	bra.uni 	$L__BB1_48;
$L__BB1_45:
	setp.ne.s32 	%p86, %r440, 0;
	abs.s32 	%r242, %r64;
	div.s32 	%r243, %r64, %r242;
	setp.ne.s32 	%p87, %r437, %r243;
	or.pred  	%p88, %p86, %p87;
	@%p88 bra 	$L__BB1_48;
$L__BB1_46:
	ld.shared.f32 	%f86, [%r56+8];
	abs.f32 	%f87, %f86;
	abs.s32 	%r244, %r64;
	abs.s32 	%r245, %r65;
	add.s32 	%r246, %r245, %r244;
	cvt.rn.f32.s32 	%f88, %r246;
	div.rn.f32 	%f8, %f88, %f6;
	setp.leu.f32 	%p89, %f87, %f8;
	@%p89 bra 	$L__BB1_48;
	st.shared.f32 	[%r56+8], %f8;
$L__BB1_48:
	st.shared.u32 	[%r45], %r62;
	st.shared.u32 	[%r45+4], %r237;
	add.s32 	%r442, %r442, 2;
	setp.ne.s32 	%p90, %r442, 0;
	@%p90 bra 	$L__BB1_32;
$L__BB1_49:
	setp.eq.s32 	%p91, %r43, 0;
	@%p91 bra 	$L__BB1_59;
	ld.shared.u32 	%r67, [%r39];
	ld.shared.u32 	%r247, [%r39+4];
	sub.s32 	%r69, %r67, %r159;
	sub.s32 	%r70, %r247, %r160;
	setp.eq.s32 	%p92, %r69, 0;
	setp.ne.s32 	%p93, %r70, 0;
	and.pred  	%p94, %p92, %p93;
	@%p94 bra 	$L__BB1_58;
	setp.ne.s32 	%p95, %r69, 0;
	setp.eq.s32 	%p96, %r70, 0;
	and.pred  	%p97, %p95, %p96;
	@%p97 bra 	$L__BB1_55;
	setp.eq.s32 	%p98, %r69, 0;
	setp.eq.s32 	%p99, %r70, 0;
	or.pred  	%p100, %p98, %p99;
	@%p100 bra 	$L__BB1_58;
	abs.s32 	%r248, %r69;
	div.s32 	%r249, %r69, %r248;
	setp.ne.s32 	%p101, %r437, %r249;
	@%p101 bra 	$L__BB1_58;
	abs.s32 	%r250, %r70;
	div.s32 	%r251, %r70, %r250;
	setp.eq.s32 	%p102, %r440, %r251;
	@%p102 bra 	$L__BB1_56;
	bra.uni 	$L__BB1_58;
$L__BB1_55:
	setp.ne.s32 	%p103, %r440, 0;
	abs.s32 	%r252, %r69;
	div.s32 	%r253, %r69, %r252;
	setp.ne.s32 	%p104, %r437, %r253;
	or.pred  	%p105, %p103, %p104;
	@%p105 bra 	$L__BB1_58;
$L__BB1_56:
	ld.shared.f32 	%f89, [%r56+8];
	abs.f32 	%f90, %f89;
	abs.s32 	%r254, %r69;
	abs.s32 	%r255, %r70;
	add.s32 	%r256, %r255, %r254;
	cvt.rn.f32.s32 	%f91, %r256;
	div.rn.f32 	%f9, %f91, %f6;
	setp.leu.f32 	%p106, %f90, %f9;
	@%p106 bra 	$L__BB1_58;
	st.shared.f32 	[%r56+8], %f9;
$L__BB1_58:
	st.shared.u32 	[%r45], %r67;
	st.shared.u32 	[%r45+4], %r247;
$L__BB1_59:
	st.shared.u32 	[_ZZ8evaluatePfPiS0_iE2en], %r46;
	add.s32 	%r447, %r447, 1;
	mov.u32 	%r446, %r46;
$L__BB1_60:
	add.s32 	%r440, %r440, 1;
	setp.eq.s32 	%p152, %r440, 2;
	@%p152 bra 	$L__BB1_135;
	bra.uni 	$L__BB1_14;
$L__BB1_61:
	setp.eq.s32 	%p107, %r41, 0;
	@%p107 bra 	$L__BB1_82;
	mov.b32 	%r445, 0;
$L__BB1_63:
	ld.shared.u32 	%r76, [%r39];
	ld.shared.u32 	%r258, [%r39+4];
	sub.s32 	%r78, %r76, %r159;
	sub.s32 	%r79, %r258, %r160;
	setp.eq.s32 	%p108, %r78, 0;
	setp.ne.s32 	%p109, %r79, 0;
	and.pred  	%p110, %p108, %p109;
	@%p110 bra 	$L__BB1_69;
	setp.ne.s32 	%p111, %r78, 0;
	setp.eq.s32 	%p112, %r79, 0;
	and.pred  	%p113, %p111, %p112;
	@%p113 bra 	$L__BB1_68;
	setp.eq.s32 	%p114, %r78, 0;
	setp.eq.s32 	%p115, %r79, 0;
	or.pred  	%p116, %p114, %p115;
	@%p116 bra 	$L__BB1_72;
	abs.s32 	%r259, %r78;
	div.s32 	%r260, %r78, %r259;
	setp.ne.s32 	%p117, %r260, 0;
	@%p117 bra 	$L__BB1_72;
	abs.s32 	%r261, %r79;
	div.s32 	%r262, %r79, %r261;
	setp.eq.s32 	%p118, %r440, %r262;
	@%p118 bra 	$L__BB1_70;
	bra.uni 	$L__BB1_72;
$L__BB1_68:
	abs.s32 	%r263, %r78;
	div.s32 	%r264, %r78, %r263;
	or.b32  	%r265, %r440, %r264;
	setp.eq.s32 	%p119, %r265, 0;
	@%p119 bra 	$L__BB1_70;
	bra.uni 	$L__BB1_72;
$L__BB1_69:
	abs.s32 	%r266, %r79;
	div.s32 	%r267, %r79, %r266;
	setp.ne.s32 	%p120, %r440, %r267;
	@%p120 bra 	$L__BB1_72;
$L__BB1_70:
	ld.shared.f32 	%f92, [%r56+8];
	abs.f32 	%f93, %f92;
	abs.s32 	%r268, %r78;
	abs.s32 	%r269, %r79;
	add.s32 	%r270, %r269, %r268;
	cvt.rn.f32.s32 	%f94, %r270;
	div.rn.f32 	%f10, %f94, %f6;
	setp.leu.f32 	%p121, %f93, %f10;
	@%p121 bra 	$L__BB1_72;
	st.shared.f32 	[%r56+8], %f10;
$L__BB1_72:
	st.shared.u32 	[%r45], %r76;
	st.shared.u32 	[%r45+4], %r258;
	ld.shared.u32 	%r80, [%r39];
	ld.shared.u32 	%r271, [%r39+4];
	sub.s32 	%r82, %r80, %r159;
	sub.s32 	%r83, %r271, %r160;
	setp.eq.s32 	%p122, %r82, 0;
	setp.ne.s32 	%p123, %r83, 0;
	and.pred  	%p124, %p122, %p123;
	@%p124 bra 	$L__BB1_78;
	setp.ne.s32 	%p125, %r82, 0;
	setp.eq.s32 	%p126, %r83, 0;
	and.pred  	%p127, %p125, %p126;
	@%p127 bra 	$L__BB1_77;
	setp.eq.s32 	%p128, %r82, 0;
	setp.eq.s32 	%p129, %r83, 0;
	or.pred  	%p130, %p128, %p129;
	@%p130 bra 	$L__BB1_81;
	abs.s32 	%r272, %r82;
	div.s32 	%r273, %r82, %r272;
	setp.ne.s32 	%p131, %r273, 0;
	@%p131 bra 	$L__BB1_81;
	abs.s32 	%r274, %r83;
	div.s32 	%r275, %r83, %r274;
	setp.eq.s32 	%p132, %r440, %r275;
	@%p132 bra 	$L__BB1_79;
	bra.uni 	$L__BB1_81;
$L__BB1_77:
	abs.s32 	%r276, %r82;
	div.s32 	%r277, %r82, %r276;
	or.b32  	%r278, %r440, %r277;
	setp.eq.s32 	%p133, %r278, 0;
	@%p133 bra 	$L__BB1_79;
	bra.uni 	$L__BB1_81;
$L__BB1_78:
	abs.s32 	%r279, %r83;
	div.s32 	%r280, %r83, %r279;
	setp.ne.s32 	%p134, %r440, %r280;
	@%p134 bra 	$L__BB1_81;
$L__BB1_79:
	ld.shared.f32 	%f95, [%r56+8];
	abs.f32 	%f96, %f95;
	abs.s32 	%r281, %r82;
	abs.s32 	%r282, %r83;
	add.s32 	%r283, %r282, %r281;
	cvt.rn.f32.s32 	%f97, %r283;
	div.rn.f32 	%f11, %f97, %f6;
	setp.leu.f32 	%p135, %f96, %f11;
	@%p135 bra 	$L__BB1_81;
	st.shared.f32 	[%r56+8], %f11;
$L__BB1_81:
	st.shared.u32 	[%r45], %r80;
	st.shared.u32 	[%r45+4], %r271;
	add.s32 	%r445, %r445, 2;
	setp.ne.s32 	%p136, %r445, %r44;
	@%p136 bra 	$L__BB1_63;
$L__BB1_82:
	setp.eq.s32 	%p137, %r43, 0;
	@%p137 bra 	$L__BB1_59;
	ld.shared.u32 	%r85, [%r39];
	ld.shared.u32 	%r284, [%r39+4];
	sub.s32 	%r87, %r85, %r159;
	sub.s32 	%r88, %r284, %r160;
	setp.eq.s32 	%p138, %r87, 0;
	setp.ne.s32 	%p139, %r88, 0;
	and.pred  	%p140, %p138, %p139;
	@%p140 bra 	$L__BB1_89;
	setp.ne.s32 	%p141, %r87, 0;
	setp.eq.s32 	%p142, %r88, 0;
	and.pred  	%p143, %p141, %p142;
	@%p143 bra 	$L__BB1_88;
	setp.eq.s32 	%p144, %r87, 0;
	setp.eq.s32 	%p145, %r88, 0;
	or.pred  	%p146, %p144, %p145;
	@%p146 bra 	$L__BB1_92;
	abs.s32 	%r285, %r87;
	div.s32 	%r286, %r87, %r285;
	setp.ne.s32 	%p147, %r286, 0;
	@%p147 bra 	$L__BB1_92;
	abs.s32 	%r287, %r88;
	div.s32 	%r288, %r88, %r287;
	setp.eq.s32 	%p148, %r440, %r288;
	@%p148 bra 	$L__BB1_90;
	bra.uni 	$L__BB1_92;
$L__BB1_88:
	abs.s32 	%r289, %r87;
	div.s32 	%r290, %r87, %r289;
	or.b32  	%r291, %r440, %r290;
	setp.eq.s32 	%p149, %r291, 0;
	@%p149 bra 	$L__BB1_90;
	bra.uni 	$L__BB1_92;
$L__BB1_89:
	abs.s32 	%r292, %r88;
	div.s32 	%r293, %r88, %r292;
	setp.ne.s32 	%p150, %r440, %r293;
	@%p150 bra 	$L__BB1_92;
$L__BB1_90:
	ld.shared.f32 	%f98, [%r56+8];
	abs.f32 	%f99, %f98;
	abs.s32 	%r294, %r87;
	abs.s32 	%r295, %r88;
	add.s32 	%r296, %r295, %r294;
	cvt.rn.f32.s32 	%f100, %r296;
	div.rn.f32 	%f12, %f100, %f6;
	setp.leu.f32 	%p151, %f99, %f12;
	@%p151 bra 	$L__BB1_92;
	st.shared.f32 	[%r56+8], %f12;
$L__BB1_92:
	st.shared.u32 	[%r45], %r85;
	st.shared.u32 	[%r45+4], %r284;
	bra.uni 	$L__BB1_59;
$L__BB1_93:
	not.pred 	%p18, %p1;
	@%p18 bra 	$L__BB1_103;
	setp.ne.s32 	%p39, %r437, 0;
	@%p39 bra 	$L__BB1_102;
	mov.u32 	%r206, _ZZ8evaluatePfPiS0_iE4dist;
	mad.lo.s32 	%r89, %r447, 12, %r206;
	st.shared.f32 	[%r89], %f2;
	div.s32 	%r90, %r36, %r38;
	setp.ne.s32 	%p40, %r90, -1;
	@%p40 bra 	$L__BB1_98;
	ld.shared.f32 	%f72, [%r89+4];
	abs.f32 	%f73, %f72;
	add.s32 	%r207, %r52, 1;
	cvt.rn.f32.u32 	%f74, %r207;
	div.rn.f32 	%f13, %f1, %f74;
	setp.leu.f32 	%p41, %f73, %f13;
	@%p41 bra 	$L__BB1_98;
	st.shared.f32 	[%r89+4], %f13;
$L__BB1_98:
	st.shared.f32 	[%r89+12], %f3;
	setp.ne.s32 	%p42, %r90, 1;
	@%p42 bra 	$L__BB1_101;
	ld.shared.f32 	%f75, [%r89+16];
	abs.f32 	%f76, %f75;
	add.s32 	%r208, %r52, 1;
	cvt.rn.f32.u32 	%f77, %r208;
	div.rn.f32 	%f14, %f1, %f77;
	setp.leu.f32 	%p43, %f76, %f14;
	@%p43 bra 	$L__BB1_101;
	st.shared.f32 	[%r89+16], %f14;
$L__BB1_101:
	add.s32 	%r447, %r447, 2;
	bra.uni 	$L__BB1_135;
$L__BB1_102:
	min.s32 	%r202, %r51, %r160;
	cvt.rn.f32.s32 	%f70, %r202;
	mov.u32 	%r203, _ZZ8evaluatePfPiS0_iE4dist;
	mad.lo.s32 	%r204, %r447, 12, %r203;
	st.shared.f32 	[%r204], %f70;
	st.shared.f32 	[%r204+12], %f4;
	min.s32 	%r205, %r51, %r42;
	cvt.rn.f32.s32 	%f71, %r205;
	st.shared.f32 	[%r204+24], %f71;
	add.s32 	%r447, %r447, 3;
	bra.uni 	$L__BB1_135;
$L__BB1_103:
	setp.ne.s32 	%p19, %r437, 0;
	@%p19 bra 	$L__BB1_115;
	mov.u32 	%r195, _ZZ8evaluatePfPiS0_iE4dist;
	mad.lo.s32 	%r93, %r447, 12, %r195;
	st.shared.f32 	[%r93], %f2;
	@%p4 bra 	$L__BB1_109;
	div.s32 	%r196, %r35, %r37;
	setp.ne.s32 	%p33, %r196, 0;
	@%p33 bra 	$L__BB1_109;
	div.s32 	%r197, %r36, %r38;
	setp.ne.s32 	%p34, %r197, -1;
	@%p34 bra 	$L__BB1_109;
	ld.shared.f32 	%f64, [%r93+4];
	abs.f32 	%f65, %f64;
	add.s32 	%r198, %r52, 1;
	cvt.rn.f32.u32 	%f66, %r198;
	div.rn.f32 	%f15, %f1, %f66;
	setp.leu.f32 	%p35, %f65, %f15;
	@%p35 bra 	$L__BB1_109;
	st.shared.f32 	[%r93+4], %f15;
$L__BB1_109:
	st.shared.f32 	[%r93+12], %f3;
	@%p4 bra 	$L__BB1_114;
	div.s32 	%r199, %r35, %r37;
	setp.ne.s32 	%p36, %r199, 0;
	@%p36 bra 	$L__BB1_114;
	div.s32 	%r200, %r36, %r38;
	setp.ne.s32 	%p37, %r200, 1;
	@%p37 bra 	$L__BB1_114;
	ld.shared.f32 	%f67, [%r93+16];
	abs.f32 	%f68, %f67;
	add.s32 	%r201, %r52, 1;
	cvt.rn.f32.u32 	%f69, %r201;
	div.rn.f32 	%f16, %f1, %f69;
	setp.leu.f32 	%p38, %f68, %f16;
	@%p38 bra 	$L__BB1_114;
	st.shared.f32 	[%r93+16], %f16;
$L__BB1_114:
	add.s32 	%r447, %r447, 2;
	bra.uni 	$L__BB1_135;
$L__BB1_115:
	not.pred 	%p20, %p2;
	@%p20 bra 	$L__BB1_120;
	min.s32 	%r191, %r51, %r160;
	cvt.rn.f32.s32 	%f59, %r191;
	mov.u32 	%r192, _ZZ8evaluatePfPiS0_iE4dist;
	mad.lo.s32 	%r95, %r447, 12, %r192;
	st.shared.f32 	[%r95], %f59;
	st.shared.f32 	[%r95+12], %f4;
	div.s32 	%r193, %r35, %r37;
	setp.ne.s32 	%p31, %r437, %r193;
	@%p31 bra 	$L__BB1_119;
	ld.shared.f32 	%f60, [%r95+16];
	abs.f32 	%f61, %f60;
	cvt.rn.f32.u32 	%f62, %r52;
	div.rn.f32 	%f17, %f1, %f62;
	setp.leu.f32 	%p32, %f61, %f17;
	@%p32 bra 	$L__BB1_119;
	st.shared.f32 	[%r95+16], %f17;
$L__BB1_119:
	min.s32 	%r194, %r51, %r42;
	cvt.rn.f32.s32 	%f63, %r194;
	st.shared.f32 	[%r95+24], %f63;
	add.s32 	%r447, %r447, 3;
	bra.uni 	$L__BB1_135;
$L__BB1_120:
	@%p15 bra 	$L__BB1_134;
	min.s32 	%r183, %r51, %r160;
	cvt.rn.f32.s32 	%f48, %r183;
	mov.u32 	%r184, _ZZ8evaluatePfPiS0_iE4dist;
	mad.lo.s32 	%r97, %r447, 12, %r184;
	st.shared.f32 	[%r97], %f48;
	div.s32 	%r98, %r35, %r37;
	setp.ne.s32 	%p22, %r437, %r98;
	@%p22 bra 	$L__BB1_125;
	div.s32 	%r185, %r36, %r38;
	setp.ne.s32 	%p23, %r185, -1;
	@%p23 bra 	$L__BB1_125;
	ld.shared.f32 	%f49, [%r97+4];
	abs.f32 	%f50, %f49;
	add.s32 	%r186, %r52, 1;
	cvt.rn.f32.u32 	%f51, %r186;
	div.rn.f32 	%f18, %f1, %f51;
	setp.leu.f32 	%p24, %f50, %f18;
	@%p24 bra 	$L__BB1_125;
	st.shared.f32 	[%r97+4], %f18;
$L__BB1_125:
	setp.ne.s32 	%p25, %r437, %r98;
	st.shared.f32 	[%r97+12], %f4;
	@%p25 bra 	$L__BB1_129;
	div.s32 	%r187, %r36, %r38;
	setp.ne.s32 	%p26, %r187, 0;
	@%p26 bra 	$L__BB1_129;
	ld.shared.f32 	%f52, [%r97+16];
	abs.f32 	%f53, %f52;
	cvt.rn.f32.u32 	%f54, %r52;
	div.rn.f32 	%f19, %f1, %f54;
	setp.leu.f32 	%p27, %f53, %f19;
	@%p27 bra 	$L__BB1_129;
	st.shared.f32 	[%r97+16], %f19;
$L__BB1_129:
	setp.ne.s32 	%p28, %r437, %r98;
	min.s32 	%r188, %r51, %r42;
	cvt.rn.f32.s32 	%f55, %r188;
	st.shared.f32 	[%r97+24], %f55;
	@%p28 bra 	$L__BB1_133;
	div.s32 	%r189, %r36, %r38;
	setp.ne.s32 	%p29, %r189, 1;
	@%p29 bra 	$L__BB1_133;
	ld.shared.f32 	%f56, [%r97+28];
	abs.f32 	%f57, %f56;
	add.s32 	%r190, %r52, 1;
	cvt.rn.f32.u32 	%f58, %r190;
	div.rn.f32 	%f20, %f1, %f58;
	setp.leu.f32 	%p30, %f57, %f20;
	@%p30 bra 	$L__BB1_133;
	st.shared.f32 	[%r97+28], %f20;
$L__BB1_133:
	add.s32 	%r447, %r447, 3;
	bra.uni 	$L__BB1_135;
$L__BB1_134:
	min.s32 	%r179, %r51, %r160;
	cvt.rn.f32.s32 	%f46, %r179;
	mov.u32 	%r180, _ZZ8evaluatePfPiS0_iE4dist;
	mad.lo.s32 	%r181, %r447, 12, %r180;
	st.shared.f32 	[%r181], %f46;
	st.shared.f32 	[%r181+12], %f4;
	min.s32 	%r182, %r51, %r42;
	cvt.rn.f32.s32 	%f47, %r182;
	st.shared.f32 	[%r181+24], %f47;
	add.s32 	%r447, %r447, 3;
$L__BB1_135:
	add.s32 	%r437, %r437, 1;
	setp.ne.s32 	%p153, %r437, 2;
	@%p153 bra 	$L__BB1_12;
	ld.shared.f32 	%f21, [_ZZ8evaluatePfPiS0_iE4dist];
	ld.shared.f32 	%f22, [_ZZ8evaluatePfPiS0_iE4dist+4];
	ld.shared.f32 	%f23, [_ZZ8evaluatePfPiS0_iE4dist+8];
	ld.shared.f32 	%f24, [_ZZ8evaluatePfPiS0_iE4dist+12];
	ld.shared.f32 	%f25, [_ZZ8evaluatePfPiS0_iE4dist+16];
	ld.shared.f32 	%f26, [_ZZ8evaluatePfPiS0_iE4dist+20];
	ld.shared.f32 	%f27, [_ZZ8evaluatePfPiS0_iE4dist+24];
	ld.shared.f32 	%f28, [_ZZ8evaluatePfPiS0_iE4dist+28];
	ld.shared.f32 	%f29, [_ZZ8evaluatePfPiS0_iE4dist+32];
	ld.shared.f32 	%f30, [_ZZ8evaluatePfPiS0_iE4dist+36];
	ld.shared.f32 	%f31, [_ZZ8evaluatePfPiS0_iE4dist+40];
	ld.shared.f32 	%f32, [_ZZ8evaluatePfPiS0_iE4dist+44];
	ld.shared.f32 	%f33, [_ZZ8evaluatePfPiS0_iE4dist+48];
	ld.shared.f32 	%f34, [_ZZ8evaluatePfPiS0_iE4dist+52];
	ld.shared.f32 	%f35, [_ZZ8evaluatePfPiS0_iE4dist+56];
	ld.shared.f32 	%f36, [_ZZ8evaluatePfPiS0_iE4dist+60];
	ld.shared.f32 	%f37, [_ZZ8evaluatePfPiS0_iE4dist+64];
	ld.shared.f32 	%f38, [_ZZ8evaluatePfPiS0_iE4dist+68];
	ld.shared.f32 	%f39, [_ZZ8evaluatePfPiS0_iE4dist+72];
	ld.shared.f32 	%f40, [_ZZ8evaluatePfPiS0_iE4dist+76];
	ld.shared.f32 	%f41, [_ZZ8evaluatePfPiS0_iE4dist+80];
	ld.shared.f32 	%f42, [_ZZ8evaluatePfPiS0_iE4dist+84];
	ld.shared.f32 	%f43, [_ZZ8evaluatePfPiS0_iE4dist+88];
	mov.b32 	%r448, 0;
	ld.shared.f32 	%f44, [_ZZ8evaluatePfPiS0_iE4dist+92];
$L__BB1_137:
	shl.b32 	%r298, %r448, 2;
	mov.u32 	%r299, _ZZ8evaluatePfPiS0_iE7output1;
	add.s32 	%r300, %r299, %r298;
	mov.u32 	%r301, gene;
	add.s32 	%r302, %r301, %r298;
	ld.shared.f32 	%f101, [%r302];
	fma.rn.f32 	%f102, %f101, %f21, 0f00000000;
	ld.shared.f32 	%f103, [%r302+64];
	fma.rn.f32 	%f104, %f103, %f22, %f102;
	ld.shared.f32 	%f105, [%r302+128];
	fma.rn.f32 	%f106, %f105, %f23, %f104;
	ld.shared.f32 	%f107, [%r302+192];
	fma.rn.f32 	%f108, %f107, %f24, %f106;
	ld.shared.f32 	%f109, [%r302+256];
	fma.rn.f32 	%f110, %f109, %f25, %f108;
	ld.shared.f32 	%f111, [%r302+320];
	fma.rn.f32 	%f112, %f111, %f26, %f110;
	ld.shared.f32 	%f113, [%r302+384];
	fma.rn.f32 	%f114, %f113, %f27, %f112;
	ld.shared.f32 	%f115, [%r302+448];
	fma.rn.f32 	%f116, %f115, %f28, %f114;
	ld.shared.f32 	%f117, [%r302+512];
	fma.rn.f32 	%f118, %f117, %f29, %f116;
	ld.shared.f32 	%f119, [%r302+576];
	fma.rn.f32 	%f120, %f119, %f30, %f118;
	ld.shared.f32 	%f121, [%r302+640];
	fma.rn.f32 	%f122, %f121, %f31, %f120;
	ld.shared.f32 	%f123, [%r302+704];
	fma.rn.f32 	%f124, %f123, %f32, %f122;
	ld.shared.f32 	%f125, [%r302+768];
	fma.rn.f32 	%f126, %f125, %f33, %f124;
	ld.shared.f32 	%f127, [%r302+832];
	fma.rn.f32 	%f128, %f127, %f34, %f126;
	ld.shared.f32 	%f129, [%r302+896];
	fma.rn.f32 	%f130, %f129, %f35, %f128;
	ld.shared.f32 	%f131, [%r302+960];
	fma.rn.f32 	%f132, %f131, %f36, %f130;
	ld.shared.f32 	%f133, [%r302+1024];
	fma.rn.f32 	%f134, %f133, %f37, %f132;
	ld.shared.f32 	%f135, [%r302+1088];
	fma.rn.f32 	%f136, %f135, %f38, %f134;
	ld.shared.f32 	%f137, [%r302+1152];
	fma.rn.f32 	%f138, %f137, %f39, %f136;
	ld.shared.f32 	%f139, [%r302+1216];
	fma.rn.f32 	%f140, %f139, %f40, %f138;
	ld.shared.f32 	%f141, [%r302+1280];
	fma.rn.f32 	%f142, %f141, %f41, %f140;
	ld.shared.f32 	%f143, [%r302+1344];
	fma.rn.f32 	%f144, %f143, %f42, %f142;
	ld.shared.f32 	%f145, [%r302+1408];
	fma.rn.f32 	%f146, %f145, %f43, %f144;
	ld.shared.f32 	%f147, [%r302+1472];
	fma.rn.f32 	%f148, %f147, %f44, %f146;
	ld.shared.f32 	%f149, [%r302+1536];
	add.f32 	%f150, %f149, %f148;
	st.shared.f32 	[%r300], %f150;
	add.s32 	%r448, %r448, 1;
	setp.ne.s32 	%p154, %r448, 16;
	@%p154 bra 	$L__BB1_137;
	ld.shared.f32 	%f151, [_ZZ8evaluatePfPiS0_iE7output1];
	fma.rn.f32 	%f152, %f151, 0fBBBB989D, 0f3F000000;
	cvt.sat.f32.f32 	%f153, %f152;
	mov.f32 	%f154, 0f4B400001;
	mov.f32 	%f155, 0f437C0000;
	fma.rm.f32 	%f156, %f153, %f155, %f154;
	add.f32 	%f157, %f156, 0fCB40007F;
	neg.f32 	%f158, %f157;
	fma.rn.f32 	%f159, %f151, 0fBFB8AA3B, %f158;
	fma.rn.f32 	%f160, %f151, 0fB2A57060, %f159;
	mov.b32 	%r304, %f156;
	shl.b32 	%r305, %r304, 23;
	mov.b32 	%f161, %r305;
	ex2.approx.ftz.f32 	%f162, %f160;
	mul.f32 	%f163, %f162, %f161;
	cvt.f64.f32 	%fd1, %f163;
	add.f64 	%fd2, %fd1, 0d3FF0000000000000;
	rcp.rn.f64 	%fd3, %fd2;
	cvt.rn.f32.f64 	%f164, %fd3;
	st.shared.f32 	[_ZZ8evaluatePfPiS0_iE7output1], %f164;
	ld.shared.f32 	%f165, [_ZZ8evaluatePfPiS0_iE7output1+4];
	fma.rn.f32 	%f166, %f165, 0fBBBB989D, 0f3F000000;
	cvt.sat.f32.f32 	%f167, %f166;
	fma.rm.f32 	%f168, %f167, %f155, %f154;
	add.f32 	%f169, %f168, 0fCB40007F;
	neg.f32 	%f170, %f169;
	fma.rn.f32 	%f171, %f165, 0fBFB8AA3B, %f170;
	fma.rn.f32 	%f172, %f165, 0fB2A57060, %f171;
	mov.b32 	%r306, %f168;
	shl.b32 	%r307, %r306, 23;
	mov.b32 	%f173, %r307;
	ex2.approx.ftz.f32 	%f174, %f172;
	mul.f32 	%f175, %f174, %f173;
	cvt.f64.f32 	%fd4, %f175;
	add.f64 	%fd5, %fd4, 0d3FF0000000000000;
	rcp.rn.f64 	%fd6, %fd5;
	cvt.rn.f32.f64 	%f176, %fd6;
	st.shared.f32 	[_ZZ8evaluatePfPiS0_iE7output1+4], %f176;
	ld.shared.f32 	%f177, [_ZZ8evaluatePfPiS0_iE7output1+8];
	fma.rn.f32 	%f178, %f177, 0fBBBB989D, 0f3F000000;
	cvt.sat.f32.f32 	%f179, %f178;
	fma.rm.f32 	%f180, %f179, %f155, %f154;
	add.f32 	%f181, %f180, 0fCB40007F;
	neg.f32 	%f182, %f181;
	fma.rn.f32 	%f183, %f177, 0fBFB8AA3B, %f182;
	fma.rn.f32 	%f184, %f177, 0fB2A57060, %f183;
	mov.b32 	%r308, %f180;
	shl.b32 	%r309, %r308, 23;
	mov.b32 	%f185, %r309;
	ex2.approx.ftz.f32 	%f186, %f184;
	mul.f32 	%f187, %f186, %f185;
	cvt.f64.f32 	%fd7, %f187;
	add.f64 	%fd8, %fd7, 0d3FF0000000000000;
	rcp.rn.f64 	%fd9, %fd8;
	cvt.rn.f32.f64 	%f188, %fd9;
	st.shared.f32 	[_ZZ8evaluatePfPiS0_iE7output1+8], %f188;
	ld.shared.f32 	%f189, [_ZZ8evaluatePfPiS0_iE7output1+12];
	fma.rn.f32 	%f190, %f189, 0fBBBB989D, 0f3F000000;
	cvt.sat.f32.f32 	%f191, %f190;
	fma.rm.f32 	%f192, %f191, %f155, %f154;
	add.f32 	%f193, %f192, 0fCB40007F;
	neg.f32 	%f194, %f193;
	fma.rn.f32 	%f195, %f189, 0fBFB8AA3B, %f194;
	fma.rn.f32 	%f196, %f189, 0fB2A57060, %f195;
	mov.b32 	%r310, %f192;
	shl.b32 	%r311, %r310, 23;
	mov.b32 	%f197, %r311;
	ex2.approx.ftz.f32 	%f198, %f196;
	mul.f32 	%f199, %f198, %f197;
	cvt.f64.f32 	%fd10, %f199;
	add.f64 	%fd11, %fd10, 0d3FF0000000000000;
	rcp.rn.f64 	%fd12, %fd11;
	cvt.rn.f32.f64 	%f200, %fd12;
	st.shared.f32 	[_ZZ8evaluatePfPiS0_iE7output1+12], %f200;
	ld.shared.f32 	%f201, [_ZZ8evaluatePfPiS0_iE7output1+16];
	fma.rn.f32 	%f202, %f201, 0fBBBB989D, 0f3F000000;
	cvt.sat.f32.f32 	%f203, %f202;
	fma.rm.f32 	%f204, %f203, %f155, %f154;
	add.f32 	%f205, %f204, 0fCB40007F;
	neg.f32 	%f206, %f205;
	fma.rn.f32 	%f207, %f201, 0fBFB8AA3B, %f206;
	fma.rn.f32 	%f208, %f201, 0fB2A57060, %f207;
	mov.b32 	%r312, %f204;
	shl.b32 	%r313, %r312, 23;
	mov.b32 	%f209, %r313;
	ex2.approx.ftz.f32 	%f210, %f208;
	mul.f32 	%f211, %f210, %f209;
	cvt.f64.f32 	%fd13, %f211;
	add.f64 	%fd14, %fd13, 0d3FF0000000000000;
	rcp.rn.f64 	%fd15, %fd14;
	cvt.rn.f32.f64 	%f212, %fd15;
	st.shared.f32 	[_ZZ8evaluatePfPiS0_iE7output1+16], %f212;
	ld.shared.f32 	%f213, [_ZZ8evaluatePfPiS0_iE7output1+20];
	fma.rn.f32 	%f214, %f213, 0fBBBB989D, 0f3F000000;
	cvt.sat.f32.f32 	%f215, %f214;
	fma.rm.f32 	%f216, %f215, %f155, %f154;
	add.f32 	%f217, %f216, 0fCB40007F;
	neg.f32 	%f218, %f217;
	fma.rn.f32 	%f219, %f213, 0fBFB8AA3B, %f218;
	fma.rn.f32 	%f220, %f213, 0fB2A57060, %f219;
	mov.b32 	%r314, %f216;
	shl.b32 	%r315, %r314, 23;
	mov.b32 	%f221, %r315;
	ex2.approx.ftz.f32 	%f222, %f220;
	mul.f32 	%f223, %f222, %f221;
	cvt.f64.f32 	%fd16, %f223;
	add.f64 	%fd17, %fd16, 0d3FF0000000000000;
	rcp.rn.f64 	%fd18, %fd17;
	cvt.rn.f32.f64 	%f224, %fd18;
	st.shared.f32 	[_ZZ8evaluatePfPiS0_iE7output1+20], %f224;
	ld.shared.f32 	%f225, [_ZZ8evaluatePfPiS0_iE7output1+24];
	fma.rn.f32 	%f226, %f225, 0fBBBB989D, 0f3F000000;
	cvt.sat.f32.f32 	%f227, %f226;
	fma.rm.f32 	%f228, %f227, %f155, %f154;
	add.f32 	%f229, %f228, 0fCB40007F;
	neg.f32 	%f230, %f229;
	fma.rn.f32 	%f231, %f225, 0fBFB8AA3B, %f230;
	fma.rn.f32 	%f232, %f225, 0fB2A57060, %f231;
	mov.b32 	%r316, %f228;
	shl.b32 	%r317, %r316, 23;
	mov.b32 	%f233, %r317;
	ex2.approx.ftz.f32 	%f234, %f232;
	mul.f32 	%f235, %f234, %f233;
	cvt.f64.f32 	%fd19, %f235;
	add.f64 	%fd20, %fd19, 0d3FF0000000000000;
	rcp.rn.f64 	%fd21, %fd20;
	cvt.rn.f32.f64 	%f236, %fd21;
	st.shared.f32 	[_ZZ8evaluatePfPiS0_iE7output1+24], %f236;
	ld.shared.f32 	%f237, [_ZZ8evaluatePfPiS0_iE7output1+28];
	fma.rn.f32 	%f238, %f237, 0fBBBB989D, 0f3F000000;
	cvt.sat.f32.f32 	%f239, %f238;
	fma.rm.f32 	%f240, %f239, %f155, %f154;
	add.f32 	%f241, %f240, 0fCB40007F;
	neg.f32 	%f242, %f241;
	fma.rn.f32 	%f243, %f237, 0fBFB8AA3B, %f242;
	fma.rn.f32 	%f244, %f237, 0fB2A57060, %f243;
	mov.b32 	%r318, %f240;
	shl.b32 	%r319, %r318, 23;
	mov.b32 	%f245, %r319;
	ex2.approx.ftz.f32 	%f246, %f244;
	mul.f32 	%f247, %f246, %f245;
	cvt.f64.f32 	%fd22, %f247;
	add.f64 	%fd23, %fd22, 0d3FF0000000000000;
	rcp.rn.f64 	%fd24, %fd23;
	cvt.rn.f32.f64 	%f248, %fd24;
	st.shared.f32 	[_ZZ8evaluatePfPiS0_iE7output1+28], %f248;
	ld.shared.f32 	%f249, [_ZZ8evaluatePfPiS0_iE7output1+32];
	fma.rn.f32 	%f250, %f249, 0fBBBB989D, 0f3F000000;
	cvt.sat.f32.f32 	%f251, %f250;
	fma.rm.f32 	%f252, %f251, %f155, %f154;
	add.f32 	%f253, %f252, 0fCB40007F;
	neg.f32 	%f254, %f253;
	fma.rn.f32 	%f255, %f249, 0fBFB8AA3B, %f254;
	fma.rn.f32 	%f256, %f249, 0fB2A57060, %f255;
	mov.b32 	%r320, %f252;
	shl.b32 	%r321, %r320, 23;
	mov.b32 	%f257, %r321;
	ex2.approx.ftz.f32 	%f258, %f256;
	mul.f32 	%f259, %f258, %f257;
	cvt.f64.f32 	%fd25, %f259;
	add.f64 	%fd26, %fd25, 0d3FF0000000000000;
	rcp.rn.f64 	%fd27, %fd26;
	cvt.rn.f32.f64 	%f260, %fd27;
	st.shared.f32 	[_ZZ8evaluatePfPiS0_iE7output1+32], %f260;
	ld.shared.f32 	%f261, [_ZZ8evaluatePfPiS0_iE7output1+36];
	fma.rn.f32 	%f262, %f261, 0fBBBB989D, 0f3F000000;
	cvt.sat.f32.f32 	%f263, %f262;
	fma.rm.f32 	%f264, %f263, %f155, %f154;
	add.f32 	%f265, %f264, 0fCB40007F;
	neg.f32 	%f266, %f265;
	fma.rn.f32 	%f267, %f261, 0fBFB8AA3B, %f266;
	fma.rn.f32 	%f268, %f261, 0fB2A57060, %f267;
	mov.b32 	%r322, %f264;
	shl.b32 	%r323, %r322, 23;
	mov.b32 	%f269, %r323;
	ex2.approx.ftz.f32 	%f270, %f268;
	mul.f32 	%f271, %f270, %f269;
	cvt.f64.f32 	%fd28, %f271;
	add.f64 	%fd29, %fd28, 0d3FF0000000000000;
	rcp.rn.f64 	%fd30, %fd29;
	cvt.rn.f32.f64 	%f272, %fd30;
	st.shared.f32 	[_ZZ8evaluatePfPiS0_iE7output1+36], %f272;
	ld.shared.f32 	%f273, [_ZZ8evaluatePfPiS0_iE7output1+40];
	fma.rn.f32 	%f274, %f273, 0fBBBB989D, 0f3F000000;
	cvt.sat.f32.f32 	%f275, %f274;
	fma.rm.f32 	%f276, %f275, %f155, %f154;
	add.f32 	%f277, %f276, 0fCB40007F;
	neg.f32 	%f278, %f277;
	fma.rn.f32 	%f279, %f273, 0fBFB8AA3B, %f278;
	fma.rn.f32 	%f280, %f273, 0fB2A57060, %f279;
	mov.b32 	%r324, %f276;
	shl.b32 	%r325, %r324, 23;
	mov.b32 	%f281, %r325;
	ex2.approx.ftz.f32 	%f282, %f280;
	mul.f32 	%f283, %f282, %f281;
	cvt.f64.f32 	%fd31, %f283;
	add.f64 	%fd32, %fd31, 0d3FF0000000000000;
	rcp.rn.f64 	%fd33, %fd32;
	cvt.rn.f32.f64 	%f284, %fd33;
	st.shared.f32 	[_ZZ8evaluatePfPiS0_iE7output1+40], %f284;
	ld.shared.f32 	%f285, [_ZZ8evaluatePfPiS0_iE7output1+44];
	fma.rn.f32 	%f286, %f285, 0fBBBB989D, 0f3F000000;
	cvt.sat.f32.f32 	%f287, %f286;
	fma.rm.f32 	%f288, %f287, %f155, %f154;
	add.f32 	%f289, %f288, 0fCB40007F;
	neg.f32 	%f290, %f289;
	fma.rn.f32 	%f291, %f285, 0fBFB8AA3B, %f290;
	fma.rn.f32 	%f292, %f285, 0fB2A57060, %f291;
	mov.b32 	%r326, %f288;
	shl.b32 	%r327, %r326, 23;
	mov.b32 	%f293, %r327;
	ex2.approx.ftz.f32 	%f294, %f292;
	mul.f32 	%f295, %f294, %f293;
	cvt.f64.f32 	%fd34, %f295;
	add.f64 	%fd35, %fd34, 0d3FF0000000000000;
	rcp.rn.f64 	%fd36, %fd35;
	cvt.rn.f32.f64 	%f296, %fd36;
	st.shared.f32 	[_ZZ8evaluatePfPiS0_iE7output1+44], %f296;
	ld.shared.f32 	%f297, [_ZZ8evaluatePfPiS0_iE7output1+48];
	fma.rn.f32 	%f298, %f297, 0fBBBB989D, 0f3F000000;
	cvt.sat.f32.f32 	%f299, %f298;
	fma.rm.f32 	%f300, %f299, %f155, %f154;
	add.f32 	%f301, %f300, 0fCB40007F;
	neg.f32 	%f302, %f301;
	fma.rn.f32 	%f303, %f297, 0fBFB8AA3B, %f302;
	fma.rn.f32 	%f304, %f297, 0fB2A57060, %f303;
	mov.b32 	%r328, %f300;
	shl.b32 	%r329, %r328, 23;
	mov.b32 	%f305, %r329;
	ex2.approx.ftz.f32 	%f306, %f304;
	mul.f32 	%f307, %f306, %f305;
	cvt.f64.f32 	%fd37, %f307;
	add.f64 	%fd38, %fd37, 0d3FF0000000000000;
	rcp.rn.f64 	%fd39, %fd38;
	cvt.rn.f32.f64 	%f308, %fd39;
	st.shared.f32 	[_ZZ8evaluatePfPiS0_iE7output1+48], %f308;
	ld.shared.f32 	%f309, [_ZZ8evaluatePfPiS0_iE7output1+52];
	fma.rn.f32 	%f310, %f309, 0fBBBB989D, 0f3F000000;
	cvt.sat.f32.f32 	%f311, %f310;
	fma.rm.f32 	%f312, %f311, %f155, %f154;
	add.f32 	%f313, %f312, 0fCB40007F;
	neg.f32 	%f314, %f313;
	fma.rn.f32 	%f315, %f309, 0fBFB8AA3B, %f314;
	fma.rn.f32 	%f316, %f309, 0fB2A57060, %f315;
	mov.b32 	%r330, %f312;
	shl.b32 	%r331, %r330, 23;
	mov.b32 	%f317, %r331;
	ex2.approx.ftz.f32 	%f318, %f316;
	mul.f32 	%f319, %f318, %f317;
	cvt.f64.f32 	%fd40, %f319;
	add.f64 	%fd41, %fd40, 0d3FF0000000000000;
	rcp.rn.f64 	%fd42, %fd41;
	cvt.rn.f32.f64 	%f320, %fd42;
	st.shared.f32 	[_ZZ8evaluatePfPiS0_iE7output1+52], %f320;
	ld.shared.f32 	%f321, [_ZZ8evaluatePfPiS0_iE7output1+56];
	fma.rn.f32 	%f322, %f321, 0fBBBB989D, 0f3F000000;
	cvt.sat.f32.f32 	%f323, %f322;
	fma.rm.f32 	%f324, %f323, %f155, %f154;
	add.f32 	%f325, %f324, 0fCB40007F;
	neg.f32 	%f326, %f325;
	fma.rn.f32 	%f327, %f321, 0fBFB8AA3B, %f326;
	fma.rn.f32 	%f328, %f321, 0fB2A57060, %f327;
	mov.b32 	%r332, %f324;
	shl.b32 	%r333, %r332, 23;
	mov.b32 	%f329, %r333;
	ex2.approx.ftz.f32 	%f330, %f328;
	mul.f32 	%f331, %f330, %f329;
	cvt.f64.f32 	%fd43, %f331;
	add.f64 	%fd44, %fd43, 0d3FF0000000000000;
	rcp.rn.f64 	%fd45, %fd44;
	cvt.rn.f32.f64 	%f332, %fd45;
	st.shared.f32 	[_ZZ8evaluatePfPiS0_iE7output1+56], %f332;
	ld.shared.f32 	%f333, [_ZZ8evaluatePfPiS0_iE7output1+60];
	fma.rn.f32 	%f334, %f333, 0fBBBB989D, 0f3F000000;
	cvt.sat.f32.f32 	%f335, %f334;
	fma.rm.f32 	%f336, %f335, %f155, %f154;
	add.f32 	%f337, %f336, 0fCB40007F;
	neg.f32 	%f338, %f337;
	fma.rn.f32 	%f339, %f333, 0fBFB8AA3B, %f338;
	fma.rn.f32 	%f340, %f333, 0fB2A57060, %f339;
	mov.b32 	%r334, %f336;
	shl.b32 	%r335, %r334, 23;
	mov.b32 	%f341, %r335;
	ex2.approx.ftz.f32 	%f342, %f340;
	mul.f32 	%f343, %f342, %f341;
	cvt.f64.f32 	%fd46, %f343;
	add.f64 	%fd47, %fd46, 0d3FF0000000000000;
	rcp.rn.f64 	%fd48, %fd47;
	cvt.rn.f32.f64 	%f344, %fd48;
	st.shared.f32 	[_ZZ8evaluatePfPiS0_iE7output1+60], %f344;
	ld.shared.v4.f32 	{%f345, %f346, %f347, %f348}, [gene+1600];
	fma.rn.f32 	%f349, %f345, %f164, 0f00000000;
	ld.shared.v4.f32 	{%f350, %f351, %f352, %f353}, [gene+1616];
	fma.rn.f32 	%f354, %f350, %f176, %f349;
	ld.shared.v4.f32 	{%f355, %f356, %f357, %f358}, [gene+1632];
	fma.rn.f32 	%f359, %f355, %f188, %f354;
	ld.shared.v4.f32 	{%f360, %f361, %f362, %f363}, [gene+1648];
	fma.rn.f32 	%f364, %f360, %f200, %f359;
	ld.shared.v4.f32 	{%f365, %f366, %f367, %f368}, [gene+1664];
	fma.rn.f32 	%f369, %f365, %f212, %f364;
	ld.shared.v4.f32 	{%f370, %f371, %f372, %f373}, [gene+1680];
	fma.rn.f32 	%f374, %f370, %f224, %f369;
	ld.shared.v4.f32 	{%f375, %f376, %f377, %f378}, [gene+1696];
	fma.rn.f32 	%f379, %f375, %f236, %f374;
	ld.shared.v4.f32 	{%f380, %f381, %f382, %f383}, [gene+1712];
	fma.rn.f32 	%f384, %f380, %f248, %f379;
	ld.shared.v4.f32 	{%f385, %f386, %f387, %f388}, [gene+1728];
	fma.rn.f32 	%f389, %f385, %f260, %f384;
	ld.shared.v4.f32 	{%f390, %f391, %f392, %f393}, [gene+1744];
	fma.rn.f32 	%f394, %f390, %f272, %f389;
	ld.shared.v4.f32 	{%f395, %f396, %f397, %f398}, [gene+1760];
	fma.rn.f32 	%f399, %f395, %f284, %f394;
	ld.shared.v4.f32 	{%f400, %f401, %f402, %f403}, [gene+1776];
	fma.rn.f32 	%f404, %f400, %f296, %f399;
	ld.shared.v4.f32 	{%f405, %f406, %f407, %f408}, [gene+1792];
	fma.rn.f32 	%f409, %f405, %f308, %f404;
	ld.shared.v4.f32 	{%f410, %f411, %f412, %f413}, [gene+1808];
	fma.rn.f32 	%f414, %f410, %f320, %f409;
	ld.shared.v4.f32 	{%f415, %f416, %f417, %f418}, [gene+1824];
	fma.rn.f32 	%f419, %f415, %f332, %f414;
	ld.shared.v4.f32 	{%f420, %f421, %f422, %f423}, [gene+1840];
	fma.rn.f32 	%f424, %f420, %f344, %f419;
	ld.shared.v4.f32 	{%f425, %f426, %f427, %f428}, [gene+1856];
	add.f32 	%f429, %f425, %f424;
	fma.rn.f32 	%f430, %f346, %f164, 0f00000000;
	fma.rn.f32 	%f431, %f351, %f176, %f430;
	fma.rn.f32 	%f432, %f356, %f188, %f431;
	fma.rn.f32 	%f433, %f361, %f200, %f432;
	fma.rn.f32 	%f434, %f366, %f212, %f433;
	fma.rn.f32 	%f435, %f371, %f224, %f434;
	fma.rn.f32 	%f436, %f376, %f236, %f435;
	fma.rn.f32 	%f437, %f381, %f248, %f436;
	fma.rn.f32 	%f438, %f386, %f260, %f437;
	fma.rn.f32 	%f439, %f391, %f272, %f438;
	fma.rn.f32 	%f440, %f396, %f284, %f439;
	fma.rn.f32 	%f441, %f401, %f296, %f440;
	fma.rn.f32 	%f442, %f406, %f308, %f441;
	fma.rn.f32 	%f443, %f411, %f320, %f442;
	fma.rn.f32 	%f444, %f416, %f332, %f443;
	fma.rn.f32 	%f445, %f421, %f344, %f444;
	add.f32 	%f446, %f426, %f445;
	fma.rn.f32 	%f447, %f347, %f164, 0f00000000;
	fma.rn.f32 	%f448, %f352, %f176, %f447;
	fma.rn.f32 	%f449, %f357, %f188, %f448;
	fma.rn.f32 	%f450, %f362, %f200, %f449;
	fma.rn.f32 	%f451, %f367, %f212, %f450;
	fma.rn.f32 	%f452, %f372, %f224, %f451;
	fma.rn.f32 	%f453, %f377, %f236, %f452;
	fma.rn.f32 	%f454, %f382, %f248, %f453;
	fma.rn.f32 	%f455, %f387, %f260, %f454;
	fma.rn.f32 	%f456, %f392, %f272, %f455;
	fma.rn.f32 	%f457, %f397, %f284, %f456;
	fma.rn.f32 	%f458, %f402, %f296, %f457;
	fma.rn.f32 	%f459, %f407, %f308, %f458;
	fma.rn.f32 	%f460, %f412, %f320, %f459;
	fma.rn.f32 	%f461, %f417, %f332, %f460;
	fma.rn.f32 	%f462, %f422, %f344, %f461;
	add.f32 	%f463, %f427, %f462;
	fma.rn.f32 	%f464, %f348, %f164, 0f00000000;
	fma.rn.f32 	%f465, %f353, %f176, %f464;
	fma.rn.f32 	%f466, %f358, %f188, %f465;
	fma.rn.f32 	%f467, %f363, %f200, %f466;
	fma.rn.f32 	%f468, %f368, %f212, %f467;
	fma.rn.f32 	%f469, %f373, %f224, %f468;
	fma.rn.f32 	%f470, %f378, %f236, %f469;
	fma.rn.f32 	%f471, %f383, %f248, %f470;
	fma.rn.f32 	%f472, %f388, %f260, %f471;
	fma.rn.f32 	%f473, %f393, %f272, %f472;
	fma.rn.f32 	%f474, %f398, %f284, %f473;
	fma.rn.f32 	%f475, %f403, %f296, %f474;
	fma.rn.f32 	%f476, %f408, %f308, %f475;
	fma.rn.f32 	%f477, %f413, %f320, %f476;
	fma.rn.f32 	%f478, %f418, %f332, %f477;
	fma.rn.f32 	%f479, %f423, %f344, %f478;
	add.f32 	%f480, %f428, %f479;
	fma.rn.f32 	%f481, %f429, 0fBBBB989D, 0f3F000000;
	cvt.sat.f32.f32 	%f482, %f481;
	fma.rm.f32 	%f483, %f482, %f155, %f154;
	add.f32 	%f484, %f483, 0fCB40007F;
	neg.f32 	%f485, %f484;
	fma.rn.f32 	%f486, %f429, 0fBFB8AA3B, %f485;
	fma.rn.f32 	%f487, %f429, 0fB2A57060, %f486;
	mov.b32 	%r336, %f483;
	shl.b32 	%r337, %r336, 23;
	mov.b32 	%f488, %r337;
	ex2.approx.ftz.f32 	%f489, %f487;
	mul.f32 	%f490, %f489, %f488;
	cvt.f64.f32 	%fd49, %f490;
	add.f64 	%fd50, %fd49, 0d3FF0000000000000;
	rcp.rn.f64 	%fd51, %fd50;
	cvt.rn.f32.f64 	%f491, %fd51;
	st.shared.f32 	[_ZZ8evaluatePfPiS0_iE7output2], %f491;
	fma.rn.f32 	%f492, %f446, 0fBBBB989D, 0f3F000000;
	cvt.sat.f32.f32 	%f493, %f492;
	fma.rm.f32 	%f494, %f493, %f155, %f154;
	add.f32 	%f495, %f494, 0fCB40007F;
	neg.f32 	%f496, %f495;
	fma.rn.f32 	%f497, %f446, 0fBFB8AA3B, %f496;
	fma.rn.f32 	%f498, %f446, 0fB2A57060, %f497;
	mov.b32 	%r338, %f494;
	shl.b32 	%r339, %r338, 23;
	mov.b32 	%f499, %r339;
	ex2.approx.ftz.f32 	%f500, %f498;
	mul.f32 	%f501, %f500, %f499;
	cvt.f64.f32 	%fd52, %f501;
	add.f64 	%fd53, %fd52, 0d3FF0000000000000;
	rcp.rn.f64 	%fd54, %fd53;
	cvt.rn.f32.f64 	%f502, %fd54;
	st.shared.f32 	[_ZZ8evaluatePfPiS0_iE7output2+4], %f502;
	fma.rn.f32 	%f503, %f463, 0fBBBB989D, 0f3F000000;
	cvt.sat.f32.f32 	%f504, %f503;
	fma.rm.f32 	%f505, %f504, %f155, %f154;
	add.f32 	%f506, %f505, 0fCB40007F;
	neg.f32 	%f507, %f506;
	fma.rn.f32 	%f508, %f463, 0fBFB8AA3B, %f507;
	fma.rn.f32 	%f509, %f463, 0fB2A57060, %f508;
	mov.b32 	%r340, %f505;
	shl.b32 	%r341, %r340, 23;
	mov.b32 	%f510, %r341;
	ex2.approx.ftz.f32 	%f511, %f509;
	mul.f32 	%f512, %f511, %f510;
	cvt.f64.f32 	%fd55, %f512;
	add.f64 	%fd56, %fd55, 0d3FF0000000000000;
	rcp.rn.f64 	%fd57, %fd56;
	cvt.rn.f32.f64 	%f513, %fd57;
	st.shared.f32 	[_ZZ8evaluatePfPiS0_iE7output2+8], %f513;
	fma.rn.f32 	%f514, %f480, 0fBBBB989D, 0f3F000000;
	cvt.sat.f32.f32 	%f515, %f514;
	fma.rm.f32 	%f516, %f515, %f155, %f154;
	add.f32 	%f517, %f516, 0fCB40007F;
	neg.f32 	%f518, %f517;
	fma.rn.f32 	%f519, %f480, 0fBFB8AA3B, %f518;
	fma.rn.f32 	%f520, %f480, 0fB2A57060, %f519;
	mov.b32 	%r342, %f516;
	shl.b32 	%r343, %r342, 23;
	mov.b32 	%f521, %r343;
	ex2.approx.ftz.f32 	%f522, %f520;
	mul.f32 	%f523, %f522, %f521;
	cvt.f64.f32 	%fd58, %f523;
	add.f64 	%fd59, %fd58, 0d3FF0000000000000;
	rcp.rn.f64 	%fd60, %fd59;
	cvt.rn.f32.f64 	%f524, %fd60;
	st.shared.f32 	[_ZZ8evaluatePfPiS0_iE7output2+12], %f524;
	ld.shared.f32 	%f525, [_ZZ8evaluatePfPiS0_iE7output2+16];
	fma.rn.f32 	%f526, %f525, 0fBBBB989D, 0f3F000000;
	cvt.sat.f32.f32 	%f527, %f526;
	fma.rm.f32 	%f528, %f527, %f155, %f154;
	add.f32 	%f529, %f528, 0fCB40007F;
	neg.f32 	%f530, %f529;
	fma.rn.f32 	%f531, %f525, 0fBFB8AA3B, %f530;
	fma.rn.f32 	%f532, %f525, 0fB2A57060, %f531;
	mov.b32 	%r344, %f528;
	shl.b32 	%r345, %r344, 23;
	mov.b32 	%f533, %r345;
	ex2.approx.ftz.f32 	%f534, %f532;
	mul.f32 	%f535, %f534, %f533;
	cvt.f64.f32 	%fd61, %f535;
	add.f64 	%fd62, %fd61, 0d3FF0000000000000;
	rcp.rn.f64 	%fd63, %fd62;
	cvt.rn.f32.f64 	%f536, %fd63;
	st.shared.f32 	[_ZZ8evaluatePfPiS0_iE7output2+16], %f536;
	ld.shared.f32 	%f537, [_ZZ8evaluatePfPiS0_iE7output2+20];
	fma.rn.f32 	%f538, %f537, 0fBBBB989D, 0f3F000000;
	cvt.sat.f32.f32 	%f539, %f538;
	fma.rm.f32 	%f540, %f539, %f155, %f154;
	add.f32 	%f541, %f540, 0fCB40007F;
	neg.f32 	%f542, %f541;
	fma.rn.f32 	%f543, %f537, 0fBFB8AA3B, %f542;
	fma.rn.f32 	%f544, %f537, 0fB2A57060, %f543;
	mov.b32 	%r346, %f540;
	shl.b32 	%r347, %r346, 23;
	mov.b32 	%f545, %r347;
	ex2.approx.ftz.f32 	%f546, %f544;
	mul.f32 	%f547, %f546, %f545;
	cvt.f64.f32 	%fd64, %f547;
	add.f64 	%fd65, %fd64, 0d3FF0000000000000;
	rcp.rn.f64 	%fd66, %fd65;
	cvt.rn.f32.f64 	%f548, %fd66;
	st.shared.f32 	[_ZZ8evaluatePfPiS0_iE7output2+20], %f548;
	ld.shared.f32 	%f549, [_ZZ8evaluatePfPiS0_iE7output2+24];
	fma.rn.f32 	%f550, %f549, 0fBBBB989D, 0f3F000000;
	cvt.sat.f32.f32 	%f551, %f550;
	fma.rm.f32 	%f552, %f551, %f155, %f154;
	add.f32 	%f553, %f552, 0fCB40007F;
	neg.f32 	%f554, %f553;
	fma.rn.f32 	%f555, %f549, 0fBFB8AA3B, %f554;
	fma.rn.f32 	%f556, %f549, 0fB2A57060, %f555;
	mov.b32 	%r348, %f552;
	shl.b32 	%r349, %r348, 23;
	mov.b32 	%f557, %r349;
	ex2.approx.ftz.f32 	%f558, %f556;
	mul.f32 	%f559, %f558, %f557;
	cvt.f64.f32 	%fd67, %f559;
	add.f64 	%fd68, %fd67, 0d3FF0000000000000;
	rcp.rn.f64 	%fd69, %fd68;
	cvt.rn.f32.f64 	%f560, %fd69;
	st.shared.f32 	[_ZZ8evaluatePfPiS0_iE7output2+24], %f560;
	ld.shared.f32 	%f561, [_ZZ8evaluatePfPiS0_iE7output2+28];
	fma.rn.f32 	%f562, %f561, 0fBBBB989D, 0f3F000000;
	cvt.sat.f32.f32 	%f563, %f562;
	fma.rm.f32 	%f564, %f563, %f155, %f154;
	add.f32 	%f565, %f564, 0fCB40007F;
	neg.f32 	%f566, %f565;
	fma.rn.f32 	%f567, %f561, 0fBFB8AA3B, %f566;
	fma.rn.f32 	%f568, %f561, 0fB2A57060, %f567;
	mov.b32 	%r350, %f564;
	shl.b32 	%r351, %r350, 23;
	mov.b32 	%f569, %r351;
	ex2.approx.ftz.f32 	%f570, %f568;
	mul.f32 	%f571, %f570, %f569;
	cvt.f64.f32 	%fd70, %f571;
	add.f64 	%fd71, %fd70, 0d3FF0000000000000;
	rcp.rn.f64 	%fd72, %fd71;
	cvt.rn.f32.f64 	%f572, %fd72;
	st.shared.f32 	[_ZZ8evaluatePfPiS0_iE7output2+28], %f572;
	ld.shared.f32 	%f573, [_ZZ8evaluatePfPiS0_iE7output2+32];
	fma.rn.f32 	%f574, %f573, 0fBBBB989D, 0f3F000000;
	cvt.sat.f32.f32 	%f575, %f574;
	fma.rm.f32 	%f576, %f575, %f155, %f154;
	add.f32 	%f577, %f576, 0fCB40007F;
	neg.f32 	%f578, %f577;
	fma.rn.f32 	%f579, %f573, 0fBFB8AA3B, %f578;
	fma.rn.f32 	%f580, %f573, 0fB2A57060, %f579;
	mov.b32 	%r352, %f576;
	shl.b32 	%r353, %r352, 23;
	mov.b32 	%f581, %r353;
	ex2.approx.ftz.f32 	%f582, %f580;
	mul.f32 	%f583, %f582, %f581;
	cvt.f64.f32 	%fd73, %f583;
	add.f64 	%fd74, %fd73, 0d3FF0000000000000;
	rcp.rn.f64 	%fd75, %fd74;
	cvt.rn.f32.f64 	%f584, %fd75;
	st.shared.f32 	[_ZZ8evaluatePfPiS0_iE7output2+32], %f584;
	ld.shared.f32 	%f585, [_ZZ8evaluatePfPiS0_iE7output2+36];
	fma.rn.f32 	%f586, %f585, 0fBBBB989D, 0f3F000000;
	cvt.sat.f32.f32 	%f587, %f586;
	fma.rm.f32 	%f588, %f587, %f155, %f154;
	add.f32 	%f589, %f588, 0fCB40007F;
	neg.f32 	%f590, %f589;
	fma.rn.f32 	%f591, %f585, 0fBFB8AA3B, %f590;
	fma.rn.f32 	%f592, %f585, 0fB2A57060, %f591;
	mov.b32 	%r354, %f588;
	shl.b32 	%r355, %r354, 23;
	mov.b32 	%f593, %r355;
	ex2.approx.ftz.f32 	%f594, %f592;
	mul.f32 	%f595, %f594, %f593;
	cvt.f64.f32 	%fd76, %f595;
	add.f64 	%fd77, %fd76, 0d3FF0000000000000;
	rcp.rn.f64 	%fd78, %fd77;
	cvt.rn.f32.f64 	%f596, %fd78;
	st.shared.f32 	[_ZZ8evaluatePfPiS0_iE7output2+36], %f596;
	ld.shared.f32 	%f597, [_ZZ8evaluatePfPiS0_iE7output2+40];
	fma.rn.f32 	%f598, %f597, 0fBBBB989D, 0f3F000000;
	cvt.sat.f32.f32 	%f599, %f598;
	fma.rm.f32 	%f600, %f599, %f155, %f154;
	add.f32 	%f601, %f600, 0fCB40007F;
	neg.f32 	%f602, %f601;
	fma.rn.f32 	%f603, %f597, 0fBFB8AA3B, %f602;
	fma.rn.f32 	%f604, %f597, 0fB2A57060, %f603;
	mov.b32 	%r356, %f600;
	shl.b32 	%r357, %r356, 23;
	mov.b32 	%f605, %r357;
	ex2.approx.ftz.f32 	%f606, %f604;
	mul.f32 	%f607, %f606, %f605;
	cvt.f64.f32 	%fd79, %f607;
	add.f64 	%fd80, %fd79, 0d3FF0000000000000;
	rcp.rn.f64 	%fd81, %fd80;
	cvt.rn.f32.f64 	%f608, %fd81;
	st.shared.f32 	[_ZZ8evaluatePfPiS0_iE7output2+40], %f608;
	ld.shared.f32 	%f609, [_ZZ8evaluatePfPiS0_iE7output2+44];
	fma.rn.f32 	%f610, %f609, 0fBBBB989D, 0f3F000000;
	cvt.sat.f32.f32 	%f611, %f610;
	fma.rm.f32 	%f612, %f611, %f155, %f154;
	add.f32 	%f613, %f612, 0fCB40007F;
	neg.f32 	%f614, %f613;
	fma.rn.f32 	%f615, %f609, 0fBFB8AA3B, %f614;
	fma.rn.f32 	%f616, %f609, 0fB2A57060, %f615;
	mov.b32 	%r358, %f612;
	shl.b32 	%r359, %r358, 23;
	mov.b32 	%f617, %r359;
	ex2.approx.ftz.f32 	%f618, %f616;
	mul.f32 	%f619, %f618, %f617;
	cvt.f64.f32 	%fd82, %f619;
	add.f64 	%fd83, %fd82, 0d3FF0000000000000;
	rcp.rn.f64 	%fd84, %fd83;
	cvt.rn.f32.f64 	%f620, %fd84;
	st.shared.f32 	[_ZZ8evaluatePfPiS0_iE7output2+44], %f620;
	ld.shared.f32 	%f621, [_ZZ8evaluatePfPiS0_iE7output2+48];
	fma.rn.f32 	%f622, %f621, 0fBBBB989D, 0f3F000000;
	cvt.sat.f32.f32 	%f623, %f622;
	fma.rm.f32 	%f624, %f623, %f155, %f154;
	add.f32 	%f625, %f624, 0fCB40007F;
	neg.f32 	%f626, %f625;
	fma.rn.f32 	%f627, %f621, 0fBFB8AA3B, %f626;
	fma.rn.f32 	%f628, %f621, 0fB2A57060, %f627;
	mov.b32 	%r360, %f624;
	shl.b32 	%r361, %r360, 23;
	mov.b32 	%f629, %r361;
	ex2.approx.ftz.f32 	%f630, %f628;
	mul.f32 	%f631, %f630, %f629;
	cvt.f64.f32 	%fd85, %f631;
	add.f64 	%fd86, %fd85, 0d3FF0000000000000;
	rcp.rn.f64 	%fd87, %fd86;
	cvt.rn.f32.f64 	%f632, %fd87;
	st.shared.f32 	[_ZZ8evaluatePfPiS0_iE7output2+48], %f632;
	ld.shared.f32 	%f633, [_ZZ8evaluatePfPiS0_iE7output2+52];
	fma.rn.f32 	%f634, %f633, 0fBBBB989D, 0f3F000000;
	cvt.sat.f32.f32 	%f635, %f634;
	fma.rm.f32 	%f636, %f635, %f155, %f154;
	add.f32 	%f637, %f636, 0fCB40007F;
	neg.f32 	%f638, %f637;
	fma.rn.f32 	%f639, %f633, 0fBFB8AA3B, %f638;
	fma.rn.f32 	%f640, %f633, 0fB2A57060, %f639;
	mov.b32 	%r362, %f636;
	shl.b32 	%r363, %r362, 23;
	mov.b32 	%f641, %r363;
	ex2.approx.ftz.f32 	%f642, %f640;
	mul.f32 	%f643, %f642, %f641;
	cvt.f64.f32 	%fd88, %f643;
	add.f64 	%fd89, %fd88, 0d3FF0000000000000;
	rcp.rn.f64 	%fd90, %fd89;
	cvt.rn.f32.f64 	%f644, %fd90;
	st.shared.f32 	[_ZZ8evaluatePfPiS0_iE7output2+52], %f644;
	ld.shared.f32 	%f645, [_ZZ8evaluatePfPiS0_iE7output2+56];
	fma.rn.f32 	%f646, %f645, 0fBBBB989D, 0f3F000000;
	cvt.sat.f32.f32 	%f647, %f646;
	fma.rm.f32 	%f648, %f647, %f155, %f154;
	add.f32 	%f649, %f648, 0fCB40007F;
	neg.f32 	%f650, %f649;
	fma.rn.f32 	%f651, %f645, 0fBFB8AA3B, %f650;
	fma.rn.f32 	%f652, %f645, 0fB2A57060, %f651;
	mov.b32 	%r364, %f648;
	shl.b32 	%r365, %r364, 23;
	mov.b32 	%f653, %r365;
	ex2.approx.ftz.f32 	%f654, %f652;
	mul.f32 	%f655, %f654, %f653;
	cvt.f64.f32 	%fd91, %f655;
	add.f64 	%fd92, %fd91, 0d3FF0000000000000;
	rcp.rn.f64 	%fd93, %fd92;
	cvt.rn.f32.f64 	%f656, %fd93;
	st.shared.f32 	[_ZZ8evaluatePfPiS0_iE7output2+56], %f656;
	ld.shared.f32 	%f657, [_ZZ8evaluatePfPiS0_iE7output2+60];
	fma.rn.f32 	%f658, %f657, 0fBBBB989D, 0f3F000000;
	cvt.sat.f32.f32 	%f659, %f658;
	fma.rm.f32 	%f660, %f659, %f155, %f154;
	add.f32 	%f661, %f660, 0fCB40007F;
	neg.f32 	%f662, %f661;
	fma.rn.f32 	%f663, %f657, 0fBFB8AA3B, %f662;
	fma.rn.f32 	%f664, %f657, 0fB2A57060, %f663;
	mov.b32 	%r366, %f660;
	shl.b32 	%r367, %r366, 23;
	mov.b32 	%f665, %r367;
	ex2.approx.ftz.f32 	%f666, %f664;
	mul.f32 	%f667, %f666, %f665;
	cvt.f64.f32 	%fd94, %f667;
	add.f64 	%fd95, %fd94, 0d3FF0000000000000;
	rcp.rn.f64 	%fd96, %fd95;
	cvt.rn.f32.f64 	%f668, %fd96;
	st.shared.f32 	[_ZZ8evaluatePfPiS0_iE7output2+60], %f668;
	setp.gt.f32 	%p155, %f502, %f491;
	selp.f32 	%f669, %f502, %f491, %p155;
	selp.u32 	%r368, 1, 0, %p155;
	setp.lt.f32 	%p156, %f669, %f513;
	selp.f32 	%f670, %f513, %f669, %p156;
	selp.b32 	%r369, 2, %r368, %p156;
	setp.lt.f32 	%p157, %f670, %f524;
	selp.b32 	%r303, 3, %r369, %p157;
	setp.gt.s32 	%p158, %r303, 1;
	@%p158 bra 	$L__BB1_149;
	setp.eq.s32 	%p160, %r303, 0;
	@%p160 bra 	$L__BB1_159;
	setp.gt.s32 	%p166, %r451, 2;
	@%p166 bra 	$L__BB1_144;
	setp.eq.s32 	%p169, %r451, 1;
	@%p169 bra 	$L__BB1_147;
	setp.eq.s32 	%p170, %r451, 2;
	@%p170 bra 	$L__BB1_143;
	bra.uni 	$L__BB1_159;
$L__BB1_143:
	mov.b32 	%r451, 3;
	st.shared.u32 	[_ZZ8evaluatePfPiS0_iE12snake_motion], %r451;
	mov.b32 	%r450, 1;
	st.shared.u32 	[_ZZ8evaluatePfPiS0_iE3dir_$_0], %r450;
	mov.b32 	%r449, 0;
	st.shared.u32 	[_ZZ8evaluatePfPiS0_iE3dir_$_1], %r449;
	bra.uni 	$L__BB1_159;
$L__BB1_144:
	setp.eq.s32 	%p167, %r451, 3;
	@%p167 bra 	$L__BB1_148;
	setp.eq.s32 	%p168, %r451, 4;
	@%p168 bra 	$L__BB1_146;
	bra.uni 	$L__BB1_159;
$L__BB1_146:
	mov.b32 	%r451, 2;
	st.shared.u32 	[_ZZ8evaluatePfPiS0_iE12snake_motion], %r451;
	mov.b32 	%r450, 0;
	st.shared.u32 	[_ZZ8evaluatePfPiS0_iE3dir_$_0], %r450;
	mov.b32 	%r449, 1;
	st.shared.u32 	[_ZZ8evaluatePfPiS0_iE3dir_$_1], %r449;
	bra.uni 	$L__BB1_159;
$L__BB1_147:
	mov.b32 	%r451, 4;
	st.shared.u32 	[_ZZ8evaluatePfPiS0_iE12snake_motion], %r451;
	mov.b32 	%r450, -1;
	st.shared.u32 	[_ZZ8evaluatePfPiS0_iE3dir_$_0], %r450;
	mov.b32 	%r449, 0;
	st.shared.u32 	[_ZZ8evaluatePfPiS0_iE3dir_$_1], %r449;
	bra.uni 	$L__BB1_159;
$L__BB1_148:
	mov.b32 	%r451, 1;
	st.shared.u32 	[_ZZ8evaluatePfPiS0_iE12snake_motion], %r451;
	mov.b32 	%r450, 0;
	st.shared.u32 	[_ZZ8evaluatePfPiS0_iE3dir_$_0], %r450;
	mov.b32 	%r449, -1;
	st.shared.u32 	[_ZZ8evaluatePfPiS0_iE3dir_$_1], %r449;
	bra.uni 	$L__BB1_159;
$L__BB1_149:
	setp.eq.s32 	%p159, %r303, 2;
	@%p159 bra 	$L__BB1_150;
	bra.uni 	$L__BB1_170;
$L__BB1_150:
	setp.gt.s32 	%p161, %r451, 2;
	@%p161 bra 	$L__BB1_154;
	setp.eq.s32 	%p164, %r451, 1;
	@%p164 bra 	$L__BB1_157;
	setp.eq.s32 	%p165, %r451, 2;
	@%p165 bra 	$L__BB1_153;
	bra.uni 	$L__BB1_159;
$L__BB1_153:
	mov.b32 	%r451, 4;
	st.shared.u32 	[_ZZ8evaluatePfPiS0_iE12snake_motion], %r451;
	mov.b32 	%r450, -1;
	st.shared.u32 	[_ZZ8evaluatePfPiS0_iE3dir_$_0], %r450;
	mov.b32 	%r449, 0;
	st.shared.u32 	[_ZZ8evaluatePfPiS0_iE3dir_$_1], %r449;
	bra.uni 	$L__BB1_159;
$L__BB1_154:
	setp.eq.s32 	%p162, %r451, 3;
	@%p162 bra 	$L__BB1_158;
	setp.eq.s32 	%p163, %r451, 4;
	@%p163 bra 	$L__BB1_156;
	bra.uni 	$L__BB1_159;
$L__BB1_156:
	mov.b32 	%r451, 1;
	st.shared.u32 	[_ZZ8evaluatePfPiS0_iE12snake_motion], %r451;
	mov.b32 	%r450, 0;
	st.shared.u32 	[_ZZ8evaluatePfPiS0_iE3dir_$_0], %r450;
	mov.b32 	%r449, -1;
	st.shared.u32 	[_ZZ8evaluatePfPiS0_iE3dir_$_1], %r449;
	bra.uni 	$L__BB1_159;
$L__BB1_157:
	mov.b32 	%r451, 3;
	st.shared.u32 	[_ZZ8evaluatePfPiS0_iE12snake_motion], %r451;
	mov.b32 	%r450, 1;
	st.shared.u32 	[_ZZ8evaluatePfPiS0_iE3dir_$_0], %r450;
	mov.b32 	%r449, 0;
	st.shared.u32 	[_ZZ8evaluatePfPiS0_iE3dir_$_1], %r449;
	bra.uni 	$L__BB1_159;
$L__BB1_158:
	mov.b32 	%r451, 2;
	st.shared.u32 	[_ZZ8evaluatePfPiS0_iE12snake_motion], %r451;
	mov.b32 	%r450, 0;
	st.shared.u32 	[_ZZ8evaluatePfPiS0_iE3dir_$_0], %r450;
	mov.b32 	%r449, 1;
	st.shared.u32 	[_ZZ8evaluatePfPiS0_iE3dir_$_1], %r449;
$L__BB1_159:
	add.s32 	%r109, %r450, %r159;
	add.s32 	%r110, %r449, %r160;
	shl.b32 	%r394, %r446, 3;
	mov.u32 	%r395, _ZZ8evaluatePfPiS0_iE5snake;
	add.s32 	%r396, %r395, %r394;
	st.shared.u32 	[%r396], %r109;
	st.shared.u32 	[%r396+4], %r110;
	add.s32 	%r397, %r446, 129;
	shr.s32 	%r398, %r397, 31;
	shr.u32 	%r399, %r398, 25;
	add.s32 	%r400, %r397, %r399;
	and.b32  	%r401, %r400, -128;
	sub.s32 	%r446, %r397, %r401;
	st.shared.u32 	[_ZZ8evaluatePfPiS0_iE2en], %r446;
	setp.eq.s32 	%p171, %r109, %r434;
	setp.eq.s32 	%p172, %r110, %r433;
	or.pred  	%p173, %p171, %p172;
	@%p173 bra 	$L__BB1_161;
	st.shared.u32 	[_ZZ8evaluatePfPiS0_iE2st], %r40;
	mov.b16 	%rs7, 0;
	mov.u32 	%r428, %r40;
	bra.uni 	$L__BB1_162;
$L__BB1_161:
	add.s32 	%r457, %r457, 1;
	st.shared.u32 	[_ZZ8evaluatePfPiS0_iE5score], %r457;
	add.s32 	%r423, %r423, 160;
	st.shared.u32 	[_ZZ8evaluatePfPiS0_iE5loops], %r423;
	mov.b16 	%rs7, 1;
$L__BB1_162:
	max.u32 	%r402, %r109, %r110;
	setp.gt.u32 	%p174, %r402, 79;
	@%p174 bra 	$L__BB1_170;
	sub.s32 	%r403, %r446, %r428;
	add.s32 	%r404, %r403, 128;
	shr.s32 	%r405, %r404, 31;
	shr.u32 	%r406, %r405, 25;
	add.s32 	%r407, %r404, %r406;
	and.b32  	%r408, %r407, -128;
	sub.s32 	%r117, %r404, %r408;
	setp.lt.s32 	%p175, %r117, 1;
	@%p175 bra 	$L__BB1_168;
	shl.b32 	%r410, %r428, 3;
	add.s32 	%r118, %r395, %r410;
	add.s32 	%r412, %r428, 129;
	shr.s32 	%r413, %r412, 31;
	shr.u32 	%r414, %r413, 25;
	add.s32 	%r415, %r412, %r414;
	and.b32  	%r416, %r415, -128;
	sub.s32 	%r119, %r412, %r416;
	add.s32 	%r120, %r117, -1;
	shl.b32 	%r417, %r119, 3;
	add.s32 	%r121, %r395, %r417;
	mov.b32 	%r455, 0;
$L__BB1_165:
	ld.shared.u32 	%r418, [%r118];
	ld.shared.u32 	%r419, [%r118+4];
	setp.lt.s32 	%p176, %r455, %r120;
	setp.eq.s32 	%p177, %r418, %r109;
	setp.eq.s32 	%p178, %r419, %r110;
	and.pred  	%p179, %p177, %p178;
	and.pred  	%p180, %p179, %p176;
	@%p180 bra 	$L__BB1_169;
	st.shared.u32 	[%r121], %r418;
	st.shared.u32 	[%r121+4], %r419;
	add.s32 	%r455, %r455, 1;
	setp.ne.s32 	%p181, %r455, %r117;
	@%p181 bra 	$L__BB1_165;
	add.s32 	%r420, %r119, 1;
	and.b32  	%r446, %r420, 127;
	st.shared.u32 	[_ZZ8evaluatePfPiS0_iE2en], %r446;
$L__BB1_168:
	setp.ne.s32 	%p182, %r423, 0;
	add.s32 	%r423, %r423, -1;
	st.shared.u32 	[_ZZ8evaluatePfPiS0_iE5loops], %r423;
	setp.lt.s32 	%p183, %r435, 256;
	and.pred  	%p184, %p182, %p183;
	@%p184 bra 	$L__BB1_9;
	bra.uni 	$L__BB1_170;
$L__BB1_169:
	st.shared.u32 	[_ZZ8evaluatePfPiS0_iE2en], %r119;
$L__BB1_170:
	ld.param.u64 	%rd18, [_Z8evaluatePfPiS0_i_param_2];
	mov.u32 	%r421, %ctaid.x;
	cvta.to.global.u64 	%rd14, %rd18;
	mul.wide.u32 	%rd15, %r421, 4;
	add.s64 	%rd16, %rd14, %rd15;
	st.global.u32 	[%rd16], %r457;
$L__BB1_171:
	ret;

}
	// .globl	_Z13createGenomesP17curandStateXORWOWPf
.visible .entry _Z13createGenomesP17curandStateXORWOWPf(
	.param .u64 .ptr .align 1 _Z13createGenomesP17curandStateXORWOWPf_param_0,
	.param .u64 .ptr .align 1 _Z13createGenomesP17curandStateXORWOWPf_param_1
)
{
	.reg .b32 	%r<22>;
	.reg .b32 	%f<5>;
	.reg .b64 	%rd<9>;
	.reg .b64 	%fd<5>;

	ld.param.u64 	%rd1, [_Z13createGenomesP17curandStateXORWOWPf_param_0];
	ld.param.u64 	%rd2, [_Z13createGenomesP17curandStateXORWOWPf_param_1];
	cvta.to.global.u64 	%rd3, %rd2;
	cvta.to.global.u64 	%rd4, %rd1;
	mov.u32 	%r1, %ctaid.x;
	mov.u32 	%r2, %ntid.x;
	mov.u32 	%r3, %tid.x;
	mad.lo.s32 	%r4, %r1, %r2, %r3;
	mul.wide.s32 	%rd5, %r4, 48;
	add.s64 	%rd6, %rd4, %rd5;
	ld.global.v2.u32 	{%r5, %r6}, [%rd6];
	ld.global.v2.u32 	{%r7, %r8}, [%rd6+8];
	ld.global.v2.u32 	{%r9, %r10}, [%rd6+16];
	ld.global.v2.u32 	{%r11, %r12}, [%rd6+24];
	ld.global.f32 	%f1, [%rd6+32];
	ld.global.f64 	%fd1, [%rd6+40];
	shr.u32 	%r13, %r6, 2;
	xor.b32  	%r14, %r13, %r6;
	shl.b32 	%r15, %r10, 4;
	shl.b32 	%r16, %r14, 1;
	xor.b32  	%r17, %r15, %r16;
	xor.b32  	%r18, %r17, %r10;
	xor.b32  	%r19, %r18, %r14;
	add.s32 	%r20, %r5, 362437;
	add.s32 	%r21, %r19, %r20;
	cvt.rn.f32.u32 	%f2, %r21;
	fma.rn.f32 	%f3, %f2, 0f2F800000, 0f2F000000;
	cvt.f64.f32 	%fd2, %f3;
	add.f64 	%fd3, %fd2, 0dBFE0000000000000;
	add.f64 	%fd4, %fd3, %fd3;
	cvt.rn.f32.f64 	%f4, %fd4;
	mul.wide.s32 	%rd7, %r4, 4;
	add.s64 	%rd8, %rd3, %rd7;
	st.global.f32 	[%rd8], %f4;
	st.global.v2.u32 	[%rd6], {%r20, %r7};
	st.global.v2.u32 	[%rd6+8], {%r8, %r9};
	st.global.v2.u32 	[%rd6+16], {%r10, %r19};
	st.global.v2.u32 	[%rd6+24], {%r11, %r12};
	st.global.f32 	[%rd6+32], %f1;
	st.global.f64 	[%rd6+40], %fd1;
	ret;

}
	// .globl	_Z5scalePfff
.visible .entry _Z5scalePfff(
	.param .u64 .ptr .align 1 _Z5scalePfff_param_0,
	.param .f32 _Z5scalePfff_param_1,
	.param .f32 _Z5scalePfff_param_2
)
{
	.reg .b32 	%r<5>;
	.reg .b32 	%f<7>;
	.reg .b64 	%rd<5>;
	.reg .b64 	%fd<7>;

	ld.param.u64 	%rd1, [_Z5scalePfff_param_0];
	ld.param.f32 	%f1, [_Z5scalePfff_param_1];
	ld.param.f32 	%f2, [_Z5scalePfff_param_2];
	cvta.to.global.u64 	%rd2, %rd1;
	mov.u32 	%r1, %ctaid.x;
	mov.u32 	%r2, %ntid.x;
	mov.u32 	%r3, %tid.x;
	mad.lo.s32 	%r4, %r1, %r2, %r3;
	mul.wide.s32 	%rd3, %r4, 4;
	add.s64 	%rd4, %rd2, %rd3;
	ld.global.f32 	%f3, [%rd4];
	cvt.f64.f32 	%fd1, %f3;
	add.f64 	%fd2, %fd1, 0dBFE0000000000000;
	sub.f32 	%f4, %f2, %f1;
	cvt.f64.f32 	%fd3, %f4;
	mul.f64 	%fd4, %fd2, %fd3;
	add.f32 	%f5, %f1, %f2;
	cvt.f64.f32 	%fd5, %f5;
	fma.rn.f64 	%fd6, %fd5, 0d3FE0000000000000, %fd4;
	cvt.rn.f32.f64 	%f6, %fd6;
	st.global.f32 	[%rd4], %f6;
	ret;

}


// ===== COMPILED SASS (sm_100) =====

	.target	sm_100

	.elftype	@"ET_EXEC"


//--------------------- .note.nv.tkinfo           --------------------------
	.section	.note.nv.tkinfo,"",@"SHT_NOTE"
	.sectionflags	@"SHF_NOTE_NV_TKINFO"
	.tkinfo
        /*0018*/ 	.word	0x00000002
        /*0030*/ 	.string	""
        /*0030*/ 	.string	"ptxas"
        /*0030*/ 	.string	"Cuda compilation tools, release 13.0, V13.0.88"
        /*0030*/ 	.string	"Build cuda_13.0.r13.0/compiler.36424714_0"
        /*0030*/ 	.string	"-arch sm_100 -m 64 "



//--------------------- .note.nv.cuinfo           --------------------------
	.section	.note.nv.cuinfo,"",@"SHT_NOTE"
	.sectionflags	@"SHF_NOTE_NV_CUINFO"
        /*0018*/ 	.short	0x0002
        /*001a*/ 	.short	0x0064
        /*001c*/ 	.short	0x0082
	.zero		2


//--------------------- .nv.info                  --------------------------
	.section	.nv.info,"",@"SHT_CUDA_INFO"
	.align	4


	//----- nvinfo : EIATTR_REGCOUNT
	.align		4
        /*0000*/ 	.byte	0x04, 0x2f
        /*0002*/ 	.short	(.L_11 - .L_10)
	.align		4
.L_10:
        /*0004*/ 	.word	index@(_Z10initCurandP17curandStateXORWOW)
        /*0008*/ 	.word	0x0000001f


	//----- nvinfo : EIATTR_FRAME_SIZE
	.align		4
.L_11:
        /*000c*/ 	.byte	0x04, 0x11
        /*000e*/ 	.short	(.L_13 - .L_12)
	.align		4
.L_12:
        /*0010*/ 	.word	index@(_Z10initCurandP17curandStateXORWOW)
        /*0014*/ 	.word	0x00000000


	//----- nvinfo : EIATTR_REGCOUNT
	.align		4
.L_13:
        /*0018*/ 	.byte	0x04, 0x2f
        /*001a*/ 	.short	(.L_15 - .L_14)
	.align		4
.L_14:
        /*001c*/ 	.word	index@(_Z8evaluatePfPiS0_i)
        /*0020*/ 	.word	0x0000003e


	//----- nvinfo : EIATTR_FRAME_SIZE
	.align		4
.L_15:
        /*0024*/ 	.byte	0x04, 0x11
        /*0026*/ 	.short	(.L_17 - .L_16)
	.align		4
.L_16:
        /*0028*/ 	.word	index@($__internal_1_$__cuda_sm3x_div_rn_noftz_f32_slowpath)
        /*002c*/ 	.word	0x00000008


	//----- nvinfo : EIATTR_FRAME_SIZE
	.align		4
.L_17:
        /*0030*/ 	.byte	0x04, 0x11
        /*0032*/ 	.short	(.L_19 - .L_18)
	.align		4
.L_18:
        /*0034*/ 	.word	index@($__internal_0_$__cuda_sm20_dblrcp_rn_slowpath_v3)
        /*0038*/ 	.word	0x00000008


	//----- nvinfo : EIATTR_FRAME_SIZE
	.align		4
.L_19:
        /*003c*/ 	.byte	0x04, 0x11
        /*003e*/ 	.short	(.L_21 - .L_20)
	.align		4
.L_20:
        /*0040*/ 	.word	index@(_Z8evaluatePfPiS0_i)
        /*0044*/ 	.word	0x00000008


	//----- nvinfo : EIATTR_REGCOUNT
	.align		4
.L_21:
        /*0048*/ 	.byte	0x04, 0x2f
        /*004a*/ 	.short	(.L_23 - .L_22)
	.align		4
.L_22:
        /*004c*/ 	.word	index@(_Z13createGenomesP17curandStateXORWOWPf)
        /*0050*/ 	.word	0x0000001a


	//----- nvinfo : EIATTR_FRAME_SIZE
	.align		4
.L_23:
        /*0054*/ 	.byte	0x04, 0x11
        /*0056*/ 	.short	(.L_25 - .L_24)
	.align		4
.L_24:
        /*0058*/ 	.word	index@(_Z13createGenomesP17curandStateXORWOWPf)
        /*005c*/ 	.word	0x00000000


	//----- nvinfo : EIATTR_REGCOUNT
	.align		4
.L_25:
        /*0060*/ 	.byte	0x04, 0x2f
        /*0062*/ 	.short	(.L_27 - .L_26)
	.align		4
.L_26:
        /*0064*/ 	.word	index@(_Z5scalePfff)
        /*0068*/ 	.word	0x0000000c


	//----- nvinfo : EIATTR_FRAME_SIZE
	.align		4
.L_27:
        /*006c*/ 	.byte	0x04, 0x11
        /*006e*/ 	.short	(.L_29 - .L_28)
	.align		4
.L_28:
        /*0070*/ 	.word	index@(_Z5scalePfff)
        /*0074*/ 	.word	0x00000000


	//----- nvinfo : EIATTR_MIN_STACK_SIZE
	.align		4
.L_29:
        /*0078*/ 	.byte	0x04, 0x12
        /*007a*/ 	.short	(.L_31 - .L_30)
	.align		4
.L_30:
        /*007c*/ 	.word	index@(_Z5scalePfff)
        /*0080*/ 	.word	0x00000000


	//----- nvinfo : EIATTR_MIN_STACK_SIZE
	.align		4
.L_31:
        /*0084*/ 	.byte	0x04, 0x12
        /*0086*/ 	.short	(.L_33 - .L_32)
	.align		4
.L_32:
        /*0088*/ 	.word	index@(_Z13createGenomesP17curandStateXORWOWPf)
        /*008c*/ 	.word	0x00000000


	//----- nvinfo : EIATTR_MIN_STACK_SIZE
	.align		4
.L_33:
        /*0090*/ 	.byte	0x04, 0x12
        /*0092*/ 	.short	(.L_35 - .L_34)
	.align		4
.L_34:
        /*0094*/ 	.word	index@(_Z8evaluatePfPiS0_i)
        /*0098*/ 	.word	0x00000008


	//----- nvinfo : EIATTR_MIN_STACK_SIZE
	.align		4
.L_35:
        /*009c*/ 	.byte	0x04, 0x12
        /*009e*/ 	.short	(.L_37 - .L_36)
	.align		4
.L_36:
        /*00a0*/ 	.word	index@(_Z10initCurandP17curandStateXORWOW)
        /*00a4*/ 	.word	0x00000000
.L_37:


//--------------------- .nv.compat                --------------------------
	.section	.nv.compat,"",@"SHT_CUDA_COMPAT_INFO"
	.align	4
        /*0000*/ 	.byte	0x02, 0x09, 0x00, 0x00, 0x02, 0x02, 0x01, 0x00, 0x02, 0x05, 0x05, 0x00, 0x03, 0x07, 0x01, 0x01
        /*0010*/ 	.byte	0x02, 0x03, 0x00, 0x00, 0x02, 0x06, 0x01, 0x00, 0x04, 0x0b, 0x08, 0x00, 0x01, 0x00, 0x00, 0x00
        /*0020*/ 	.byte	0x00, 0x00, 0x00, 0x00


//--------------------- .nv.info._Z5scalePfff     --------------------------
	.section	.nv.info._Z5scalePfff,"",@"SHT_CUDA_INFO"
	.sectionflags	@""
	.align	4


	//----- nvinfo : EIATTR_CUDA_API_VERSION
	.align		4
        /*0000*/ 	.byte	0x04, 0x37
        /*0002*/ 	.short	(.L_39 - .L_38)
.L_38:
        /*0004*/ 	.word	0x00000082


	//----- nvinfo : EIATTR_KPARAM_INFO
	.align		4
.L_39:
        /*0008*/ 	.byte	0x04, 0x17
        /*000a*/ 	.short	(.L_41 - .L_40)
.L_40:
        /*000c*/ 	.word	0x00000000
        /*0010*/ 	.short	0x0002
        /*0012*/ 	.short	0x000c
        /*0014*/ 	.byte	0x00, 0xf0, 0x11, 0x00


	//----- nvinfo : EIATTR_KPARAM_INFO
	.align		4
.L_41:
        /*0018*/ 	.byte	0x04, 0x17
        /*001a*/ 	.short	(.L_43 - .L_42)
.L_42:
        /*001c*/ 	.word	0x00000000
        /*0020*/ 	.short	0x0001
        /*0022*/ 	.short	0x0008
        /*0024*/ 	.byte	0x00, 0xf0, 0x11, 0x00


	//----- nvinfo : EIATTR_KPARAM_INFO
	.align		4
.L_43:
        /*0028*/ 	.byte	0x04, 0x17
        /*002a*/ 	.short	(.L_45 - .L_44)
.L_44:
        /*002c*/ 	.word	0x00000000
        /*0030*/ 	.short	0x0000
        /*0032*/ 	.short	0x0000
        /*0034*/ 	.byte	0x00, 0xf5, 0x21, 0x00


	//----- nvinfo : EIATTR_SPARSE_MMA_MASK
	.align		4
.L_45:
        /*0038*/ 	.byte	0x03, 0x50
        /*003a*/ 	.short	0x0000


	//----- nvinfo : EIATTR_MAXREG_COUNT
	.align		4
        /*003c*/ 	.byte	0x03, 0x1b
        /*003e*/ 	.short	0x00ff


	//----- nvinfo : EIATTR_MERCURY_ISA_VERSION
	.align		4
        /*0040*/ 	.byte	0x03, 0x5f
        /*0042*/ 	.short	0x0101


	//----- nvinfo : EIATTR_VRC_CTA_INIT_COUNT
	.align		4
        /*0044*/ 	.byte	0x02, 0x4a
	.zero		1
	.zero		1


	//----- nvinfo : EIATTR_EXIT_INSTR_OFFSETS
	.align		4
        /*0048*/ 	.byte	0x04, 0x1c
        /*004a*/ 	.short	(.L_47 - .L_46)


	//   ....[0]....
.L_46:
        /*004c*/ 	.word	0x00000140


	//----- nvinfo : EIATTR_CBANK_PARAM_SIZE
	.align		4
.L_47:
        /*0050*/ 	.byte	0x03, 0x19
        /*0052*/ 	.short	0x0010


	//----- nvinfo : EIATTR_PARAM_CBANK
	.align		4
        /*0054*/ 	.byte	0x04, 0x0a
        /*0056*/ 	.short	(.L_49 - .L_48)
	.align		4
.L_48:
        /*0058*/ 	.word	index@(.nv.constant0._Z5scalePfff)
        /*005c*/ 	.short	0x0380
        /*005e*/ 	.short	0x0010


	//----- nvinfo : EIATTR_SW_WAR
	.align		4
.L_49:
        /*0060*/ 	.byte	0x04, 0x36
        /*0062*/ 	.short	(.L_51 - .L_50)
.L_50:
        /*0064*/ 	.word	0x00000008
.L_51:


//--------------------- .nv.info._Z13createGenomesP17curandStateXORWOWPf --------------------------
	.section	.nv.info._Z13createGenomesP17curandStateXORWOWPf,"",@"SHT_CUDA_INFO"
	.sectionflags	@""
	.align	4


	//----- nvinfo : EIATTR_CUDA_API_VERSION
	.align		4
        /*0000*/ 	.byte	0x04, 0x37
        /*0002*/ 	.short	(.L_53 - .L_52)
.L_52:
        /*0004*/ 	.word	0x00000082


	//----- nvinfo : EIATTR_KPARAM_INFO
	.align		4
.L_53:
        /*0008*/ 	.byte	0x04, 0x17
        /*000a*/ 	.short	(.L_55 - .L_54)
.L_54:
        /*000c*/ 	.word	0x00000000
        /*0010*/ 	.short	0x0001
        /*0012*/ 	.short	0x0008
        /*0014*/ 	.byte	0x00, 0xf5, 0x21, 0x00


	//----- nvinfo : EIATTR_KPARAM_INFO
	.align		4
.L_55:
        /*0018*/ 	.byte	0x04, 0x17
        /*001a*/ 	.short	(.L_57 - .L_56)
.L_56:
        /*001c*/ 	.word	0x00000000
        /*0020*/ 	.short	0x0000
        /*0022*/ 	.short	0x0000
        /*0024*/ 	.byte	0x00, 0xf5, 0x21, 0x00


	//----- nvinfo : EIATTR_SPARSE_MMA_MASK
	.align		4
.L_57:
        /*0028*/ 	.byte	0x03, 0x50
        /*002a*/ 	.short	0x0000


	//----- nvinfo : EIATTR_MAXREG_COUNT
	.align		4
        /*002c*/ 	.byte	0x03, 0x1b
        /*002e*/ 	.short	0x00ff


	//----- nvinfo : EIATTR_MERCURY_ISA_VERSION
	.align		4
        /*0030*/ 	.byte	0x03, 0x5f
        /*0032*/ 	.short	0x0101


	//----- nvinfo : EIATTR_VRC_CTA_INIT_COUNT
	.align		4
        /*0034*/ 	.byte	0x02, 0x4a
	.zero		1
	.zero		1


	//----- nvinfo : EIATTR_EXIT_INSTR_OFFSETS
	.align		4
        /*0038*/ 	.byte	0x04, 0x1c
        /*003a*/ 	.short	(.L_59 - .L_58)


	//   ....[0]....
.L_58:
        /*003c*/ 	.word	0x000002a0


	//----- nvinfo : EIATTR_CBANK_PARAM_SIZE
	.align		4
.L_59:
        /*0040*/ 	.byte	0x03, 0x19
        /*0042*/ 	.short	0x0010


	//----- nvinfo : EIATTR_PARAM_CBANK
	.align		4
        /*0044*/ 	.byte	0x04, 0x0a
        /*0046*/ 	.short	(.L_61 - .L_60)
	.align		4
.L_60:
        /*0048*/ 	.word	index@(.nv.constant0._Z13createGenomesP17curandStateXORWOWPf)
        /*004c*/ 	.short	0x0380
        /*004e*/ 	.short	0x0010


	//----- nvinfo : EIATTR_SW_WAR
	.align		4
.L_61:
        /*0050*/ 	.byte	0x04, 0x36
        /*0052*/ 	.short	(.L_63 - .L_62)
.L_62:
        /*0054*/ 	.word	0x00000008
.L_63:


//--------------------- .nv.info._Z8evaluatePfPiS0_i --------------------------
	.section	.nv.info._Z8evaluatePfPiS0_i,"",@"SHT_CUDA_INFO"
	.sectionflags	@""
	.align	4


	//----- nvinfo : EIATTR_CUDA_API_VERSION
	.align		4
        /*0000*/ 	.byte	0x04, 0x37
        /*0002*/ 	.short	(.L_65 - .L_64)
.L_64:
        /*0004*/ 	.word	0x00000082


	//----- nvinfo : EIATTR_KPARAM_INFO
	.align		4
.L_65:
        /*0008*/ 	.byte	0x04, 0x17
        /*000a*/ 	.short	(.L_67 - .L_66)
.L_66:
        /*000c*/ 	.word	0x00000000
        /*0010*/ 	.short	0x0003
        /*0012*/ 	.short	0x0018
        /*0014*/ 	.byte	0x00, 0xf0, 0x11, 0x00


	//----- nvinfo : EIATTR_KPARAM_INFO
	.align		4
.L_67:
        /*0018*/ 	.byte	0x04, 0x17
        /*001a*/ 	.short	(.L_69 - .L_68)
.L_68:
        /*001c*/ 	.word	0x00000000
        /*0020*/ 	.short	0x0002
        /*0022*/ 	.short	0x0010
        /*0024*/ 	.byte	0x00, 0xf5, 0x21, 0x00


	//----- nvinfo : EIATTR_KPARAM_INFO
	.align		4
.L_69:
        /*0028*/ 	.byte	0x04, 0x17
        /*002a*/ 	.short	(.L_71 - .L_70)
.L_70:
        /*002c*/ 	.word	0x00000000
        /*0030*/ 	.short	0x0001
        /*0032*/ 	.short	0x0008
        /*0034*/ 	.byte	0x00, 0xf5, 0x21, 0x00


	//----- nvinfo : EIATTR_KPARAM_INFO
	.align		4
.L_71:
        /*0038*/ 	.byte	0x04, 0x17
        /*003a*/ 	.short	(.L_73 - .L_72)
.L_72:
        /*003c*/ 	.word	0x00000000
        /*0040*/ 	.short	0x0000
        /*0042*/ 	.short	0x0000
        /*0044*/ 	.byte	0x00, 0xf5, 0x21, 0x00


	//----- nvinfo : EIATTR_SPARSE_MMA_MASK
	.align		4
.L_73:
        /*0048*/ 	.byte	0x03, 0x50
        /*004a*/ 	.short	0x0000


	//----- nvinfo : EIATTR_MAXREG_COUNT
	.align		4
        /*004c*/ 	.byte	0x03, 0x1b
        /*004e*/ 	.short	0x00ff


	//----- nvinfo : EIATTR_NUM_BARRIERS
	.align		4
        /*0050*/ 	.byte	0x02, 0x4c
        /*0052*/ 	.byte	0x01
	.zero		1


	//----- nvinfo : EIATTR_EXTERNS
	.align		4
        /*0054*/ 	.byte	0x04, 0x0f
        /*0056*/ 	.short	(.L_75 - .L_74)


	//   ....[0]....
	.align		4
.L_74:
        /*0058*/ 	.word	index@(vprintf)


	//----- nvinfo : EIATTR_MERCURY_ISA_VERSION
	.align		4
.L_75:
        /*005c*/ 	.byte	0x03, 0x5f
        /*005e*/ 	.short	0x0101


	//----- nvinfo : EIATTR_VRC_CTA_INIT_COUNT
	.align		4
        /*0060*/ 	.byte	0x02, 0x4a
	.zero		1
	.zero		1


	//----- nvinfo : EIATTR_SYSCALL_OFFSETS
	.align		4
        /*0064*/ 	.byte	0x04, 0x46
        /*0066*/ 	.short	(.L_77 - .L_76)


	//   ....[0]....
.L_76:
        /*0068*/ 	.word	0x00000430


	//----- nvinfo : EIATTR_EXIT_INSTR_OFFSETS
	.align		4
.L_77:
        /*006c*/ 	.byte	0x04, 0x1c
        /*006e*/ 	.short	(.L_79 - .L_78)


	//   ....[0]....
.L_78:
        /*0070*/ 	.word	0x000003a0


	//   ....[1]....
        /*0074*/ 	.word	0x0000c290


	//----- nvinfo : EIATTR_INDIRECT_BRANCH_TARGETS
	.align		4
.L_79:
        /*0078*/ 	.byte	0x04, 0x34
        /*007a*/ 	.short	(.L_81 - .L_80)


	//   ....[0]....
.L_80:
        /*007c*/ 	.word	.L_x_202@srel
        /*0080*/ 	.short	0x0
        /*0082*/ 	.short	0x0
        /*0084*/ 	.word	0x3
        /*0088*/ 	.word	.L_x_203@srel
        /*008c*/ 	.word	.L_x_204@srel
        /*0090*/ 	.word	.L_x_165@srel


	//   ....[1]....
        /*0094*/ 	.word	.L_x_206@srel
        /*0098*/ 	.short	0x0
        /*009a*/ 	.short	0x0
        /*009c*/ 	.word	0x3
        /*00a0*/ 	.word	.L_x_207@srel
        /*00a4*/ 	.word	.L_x_208@srel
        /*00a8*/ 	.word	.L_x_165@srel


	//   ....[2]....
        /*00ac*/ 	.word	.L_x_210@srel
        /*00b0*/ 	.short	0x0
        /*00b2*/ 	.short	0x0
        /*00b4*/ 	.word	0x3
        /*00b8*/ 	.word	.L_x_211@srel
        /*00bc*/ 	.word	.L_x_212@srel
        /*00c0*/ 	.word	.L_x_170@srel


	//   ....[3]....
        /*00c4*/ 	.word	.L_x_214@srel
        /*00c8*/ 	.short	0x0
        /*00ca*/ 	.short	0x0
        /*00cc*/ 	.word	0x3
        /*00d0*/ 	.word	.L_x_215@srel
        /*00d4*/ 	.word	.L_x_216@srel
        /*00d8*/ 	.word	.L_x_170@srel


	//----- nvinfo : EIATTR_CRS_STACK_SIZE
	.align		4
.L_81:
        /*00dc*/ 	.byte	0x04, 0x1e
        /*00de*/ 	.short	(.L_83 - .L_82)
.L_82:
        /*00e0*/ 	.word	0x00000000


	//----- nvinfo : EIATTR_CBANK_PARAM_SIZE
	.align		4
.L_83:
        /*00e4*/ 	.byte	0x03, 0x19
        /*00e6*/ 	.short	0x001c


	//----- nvinfo : EIATTR_PARAM_CBANK
	.align		4
        /*00e8*/ 	.byte	0x04, 0x0a
        /*00ea*/ 	.short	(.L_85 - .L_84)
	.align		4
.L_84:
        /*00ec*/ 	.word	index@(.nv.constant0._Z8evaluatePfPiS0_i)
        /*00f0*/ 	.short	0x0380
        /*00f2*/ 	.short	0x001c


	//----- nvinfo : EIATTR_SW_WAR
	.align		4
.L_85:
        /*00f4*/ 	.byte	0x04, 0x36
        /*00f6*/ 	.short	(.L_87 - .L_86)
.L_86:
        /*00f8*/ 	.word	0x00000008
.L_87:


//--------------------- .nv.info._Z10initCurandP17curandStateXORWOW --------------------------
	.section	.nv.info._Z10initCurandP17curandStateXORWOW,"",@"SHT_CUDA_INFO"
	.sectionflags	@""
	.align	4


	//----- nvinfo : EIATTR_CUDA_API_VERSION
	.align		4
        /*0000*/ 	.byte	0x04, 0x37
        /*0002*/ 	.short	(.L_89 - .L_88)
.L_88:
        /*0004*/ 	.word	0x00000082


	//----- nvinfo : EIATTR_KPARAM_INFO
	.align		4
.L_89:
        /*0008*/ 	.byte	0x04, 0x17
        /*000a*/ 	.short	(.L_91 - .L_90)
.L_90:
        /*000c*/ 	.word	0x00000000
        /*0010*/ 	.short	0x0000
        /*0012*/ 	.short	0x0000
        /*0014*/ 	.byte	0x00, 0xf5, 0x21, 0x00


	//----- nvinfo : EIATTR_SPARSE_MMA_MASK
	.align		4
.L_91:
        /*0018*/ 	.byte	0x03, 0x50
        /*001a*/ 	.short	0x0000


	//----- nvinfo : EIATTR_MAXREG_COUNT
	.align		4
        /*001c*/ 	.byte	0x03, 0x1b
        /*001e*/ 	.short	0x00ff


	//----- nvinfo : EIATTR_MERCURY_ISA_VERSION
	.align		4
        /*0020*/ 	.byte	0x03, 0x5f
        /*0022*/ 	.short	0x0101


	//----- nvinfo : EIATTR_VRC_CTA_INIT_COUNT
	.align		4
        /*0024*/ 	.byte	0x02, 0x4a
	.zero		1
	.zero		1


	//----- nvinfo : EIATTR_EXIT_INSTR_OFFSETS
	.align		4
        /*0028*/ 	.byte	0x04, 0x1c
        /*002a*/ 	.short	(.L_93 - .L_92)


	//   ....[0]....
.L_92:
        /*002c*/ 	.word	0x00000e80


	//----- nvinfo : EIATTR_CRS_STACK_SIZE
	.align		4
.L_93:
        /*0030*/ 	.byte	0x04, 0x1e
        /*0032*/ 	.short	(.L_95 - .L_94)
.L_94:
        /*0034*/ 	.word	0x00000000


	//----- nvinfo : EIATTR_CBANK_PARAM_SIZE
	.align		4
.L_95:
        /*0038*/ 	.byte	0x03, 0x19
        /*003a*/ 	.short	0x0008


	//----- nvinfo : EIATTR_PARAM_CBANK
	.align		4
        /*003c*/ 	.byte	0x04, 0x0a
        /*003e*/ 	.short	(.L_97 - .L_96)
	.align		4
.L_96:
        /*0040*/ 	.word	index@(.nv.constant0._Z10initCurandP17curandStateXORWOW)
        /*0044*/ 	.short	0x0380
        /*0046*/ 	.short	0x0008


	//----- nvinfo : EIATTR_SW_WAR
	.align		4
.L_97:
        /*0048*/ 	.byte	0x04, 0x36
        /*004a*/ 	.short	(.L_99 - .L_98)
.L_98:
        /*004c*/ 	.word	0x00000008
.L_99:


//--------------------- .nv.callgraph             --------------------------
	.section	.nv.callgraph,"",@"SHT_CUDA_CALLGRAPH"
	.align	4
	.sectionentsize	8
	.align		4
        /*0000*/ 	.word	0x00000000
	.align		4
        /*0004*/ 	.word	0xffffffff
	.align		4
        /*0008*/ 	.word	index@(_Z8evaluatePfPiS0_i)
	.align		4
        /*000c*/ 	.word	index@(vprintf)
	.align		4
        /*0010*/ 	.word	0x00000000
	.align		4
        /*0014*/ 	.word	0xfffffffe
	.align		4
        /*0018*/ 	.word	0x00000000
	.align		4
        /*001c*/ 	.word	0xfffffffd
	.align		4
        /*0020*/ 	.word	0x00000000
	.align		4
        /*0024*/ 	.word	0xfffffffc


//--------------------- .nv.constant4             --------------------------
	.section	.nv.constant4,"a",@progbits
	.align	8
	.align		8
.nv.constant4:
        /*0000*/ 	.dword	precalc_xorwow_matrix
	.align		8
        /*0008*/ 	.dword	precalc_xorwow_offset_matrix
	.align		8
        /*0010*/ 	.dword	mrg32k3aM1
	.align		8
        /*0018*/ 	.dword	mrg32k3aM2
	.align		8
        /*0020*/ 	.dword	mrg32k3aM1SubSeq
	.align		8
        /*0028*/ 	.dword	mrg32k3aM2SubSeq
	.align		8
        /*0030*/ 	.dword	mrg32k3aM1Seq
	.align		8
        /*0038*/ 	.dword	mrg32k3aM2Seq
	.align		8
        /*0040*/ 	.dword	$str
	.align		8
        /*0048*/ 	.dword	vprintf


//--------------------- .nv.constant3             --------------------------
	.section	.nv.constant3,"a",@progbits
	.align	8
.nv.constant3:
	.type		__cr_lgamma_table,@object
	.size		__cr_lgamma_table,(.L_8 - __cr_lgamma_table)
__cr_lgamma_table:
        /*0000*/ 	.byte	0x00, 0x00, 0x00, 0x00, 0x00, 0x00, 0x00, 0x00, 0x00, 0x00, 0x00, 0x00, 0x00, 0x00, 0x00, 0x00
        /*0010*/ 	.byte	0xef, 0x39, 0xfa, 0xfe, 0x42, 0x2e, 0xe6, 0x3f, 0x02, 0x20, 0x2a, 0xfa, 0x0b, 0xab, 0xfc, 0x3f
        /*0020*/ 	.byte	0xf9, 0x2c, 0x92, 0x7c, 0xa7, 0x6c, 0x09, 0x40, 0xc9, 0x79, 0x44, 0x3c, 0x64, 0x26, 0x13, 0x40
        /*0030*/ 	.byte	0xca, 0x01, 0xcf, 0x3a, 0x27, 0x51, 0x1a, 0x40, 0x30, 0xcc, 0x2d, 0xf3, 0xe1, 0x0c, 0x21, 0x40
        /*0040*/ 	.byte	0x0d, 0xb7, 0xfc, 0x82, 0x8e, 0x35, 0x25, 0x40
.L_8:


//--------------------- .nv.constant2._Z8evaluatePfPiS0_i --------------------------
	.section	.nv.constant2._Z8evaluatePfPiS0_i,"a",@progbits
	.sectionflags	@""
	.align	4
.nv.constant2._Z8evaluatePfPiS0_i:
        /*0000*/ 	.byte	0x10, 0xb8, 0x00, 0x00, 0x80, 0xb7, 0x00, 0x00, 0x00, 0xba, 0x00, 0x00, 0x80, 0xb9, 0x00, 0x00
        /*0010*/ 	.byte	0xf0, 0xb8, 0x00, 0x00, 0x00, 0xba, 0x00, 0x00, 0x60, 0xbb, 0x00, 0x00, 0xe0, 0xba, 0x00, 0x00
        /*0020*/ 	.byte	0x60, 0xbd, 0x00, 0x00, 0xe0, 0xbc, 0x00, 0x00, 0x50, 0xbc, 0x00, 0x00, 0x60, 0xbd, 0x00, 0x00


//--------------------- .text._Z5scalePfff        --------------------------
	.section	.text._Z5scalePfff,"ax",@progbits
	.align	128
        .global         _Z5scalePfff
        .type           _Z5scalePfff,@function
        .size           _Z5scalePfff,(.L_x_220 - _Z5scalePfff)
        .other          _Z5scalePfff,@"STO_CUDA_ENTRY STV_DEFAULT"
_Z5scalePfff:
.text._Z5scalePfff:
[----:B------:R-:W-:Y:S01]  /*0000*/  LDC R1, c[0x0][0x37c] ;  /* 0x0000df00ff017b82 */ /* 0x000fe20000000800 */
[----:B------:R-:W0:Y:S07]  /*0010*/  S2R R0, SR_TID.X ;  /* 0x0000000000007919 */ /* 0x000e2e0000002100 */
[----:B------:R-:W0:Y:S01]  /*0020*/  S2UR UR6, SR_CTAID.X ;  /* 0x00000000000679c3 */ /* 0x000e220000002500 */
[----:B------:R-:W1:Y:S07]  /*0030*/  LDCU.64 UR4, c[0x0][0x358] ;  /* 0x00006b00ff0477ac */ /* 0x000e6e0008000a00 */
[----:B------:R-:W0:Y:S08]  /*0040*/  LDC R5, c[0x0][0x360] ;  /* 0x0000d800ff057b82 */ /* 0x000e300000000800 */
[----:B------:R-:W2:Y:S08]  /*0050*/  LDC.64 R2, c[0x0][0x380] ;  /* 0x0000e000ff027b82 */ /* 0x000eb00000000a00 */
[----:B------:R-:W3:Y:S01]  /*0060*/  LDC.64 R8, c[0x0][0x388] ;  /* 0x0000e200ff087b82 */ /* 0x000ee20000000a00 */
[----:B0-----:R-:W-:-:S04]  /*0070*/  IMAD R5, R5, UR6, R0 ;  /* 0x0000000605057c24 */ /* 0x001fc8000f8e0200 */
[----:B--2---:R-:W-:-:S05]  /*0080*/  IMAD.WIDE R2, R5, 0x4, R2 ;  /* 0x0000000405027825 */ /* 0x004fca00078e0202 */
[----:B-1----:R-:W2:Y:S01]  /*0090*/  LDG.E R0, desc[UR4][R2.64] ;  /* 0x0000000402007981 */ /* 0x002ea2000c1e1900 */
[C-C-:B---3--:R-:W-:Y:S01]  /*00a0*/  FADD R6, R9.reuse, -R8.reuse ;  /* 0x8000000809067221 */ /* 0x148fe20000000000 */
[----:B------:R-:W-:-:S05]  /*00b0*/  FADD R8, R9, R8 ;  /* 0x0000000809087221 */ /* 0x000fca0000000000 */
[----:B------:R-:W-:Y:S08]  /*00c0*/  F2F.F64.F32 R6, R6 ;  /* 0x0000000600067310 */ /* 0x000ff00000201800 */
[----:B------:R-:W-:Y:S08]  /*00d0*/  F2F.F64.F32 R8, R8 ;  /* 0x0000000800087310 */ /* 0x000ff00000201800 */
[----:B--2---:R-:W0:Y:S02]  /*00e0*/  F2F.F64.F32 R4, R0 ;  /* 0x0000000000047310 */ /* 0x004e240000201800 */
[----:B0-----:R-:W-:-:S08]  /*00f0*/  DADD R4, R4, -0.5 ;  /* 0xbfe0000004047429 */ /* 0x001fd00000000000 */
[----:B------:R-:W-:-:S08]  /*0100*/  DMUL R4, R4, R6 ;  /* 0x0000000604047228 */ /* 0x000fd00000000000 */
[----:B------:R-:W-:-:S10]  /*0110*/  DFMA R4, R8, 0.5, R4 ;  /* 0x3fe000000804782b */ /* 0x000fd40000000004 */
[----:B------:R-:W0:Y:S02]  /*0120*/  F2F.F32.F64 R5, R4 ;  /* 0x0000000400057310 */ /* 0x000e240000301000 */
[----:B0-----:R-:W-:Y:S01]  /*0130*/  STG.E desc[UR4][R2.64], R5 ;  /* 0x0000000502007986 */ /* 0x001fe2000c101904 */
[----:B------:R-:W-:Y:S05]  /*0140*/  EXIT ;  /* 0x000000000000794d */ /* 0x000fea0003800000 */
.L_x_0:
[----:B------:R-:W-:-:S00]  /*0150*/  BRA `(.L_x_0) ;  /* 0xfffffffc00fc7947 */ /* 0x000fc0000383ffff */
[----:B------:R-:W-:-:S00]  /*0160*/  NOP ;  /* 0x0000000000007918 */ /* 0x000fc00000000000 */
        /* <DEDUP_REMOVED lines=9> */
.L_x_220:


//--------------------- .text._Z13createGenomesP17curandStateXORWOWPf --------------------------
	.section	.text._Z13createGenomesP17curandStateXORWOWPf,"ax",@progbits
	.align	128
        .global         _Z13createGenomesP17curandStateXORWOWPf
        .type           _Z13createGenomesP17curandStateXORWOWPf,@function
        .size           _Z13createGenomesP17curandStateXORWOWPf,(.L_x_221 - _Z13createGenomesP17curandStateXORWOWPf)
        .other          _Z13createGenomesP17curandStateXORWOWPf,@"STO_CUDA_ENTRY STV_DEFAULT"
_Z13createGenomesP17curandStateXORWOWPf:
.text._Z13createGenomesP17curandStateXORWOWPf:
        /* <DEDUP_REMOVED lines=9> */
[----:B-1----:R-:W2:Y:S04]  /*0090*/  LDG.E.64 R16, desc[UR4][R2.64] ;  /* 0x0000000402107981 */ /* 0x002ea8000c1e1b00 */
[----:B------:R-:W4:Y:S04]  /*00a0*/  LDG.E.64 R4, desc[UR4][R2.64+0x10] ;  /* 0x0000100402047981 */ /* 0x000f28000c1e1b00 */
[----:B------:R-:W5:Y:S04]  /*00b0*/  LDG.E.64 R6, desc[UR4][R2.64+0x8] ;  /* 0x0000080402067981 */ /* 0x000f68000c1e1b00 */
[----:B------:R-:W5:Y:S04]  /*00c0*/  LDG.E.64 R8, desc[UR4][R2.64+0x18] ;  /* 0x0000180402087981 */ /* 0x000f68000c1e1b00 */
[----:B------:R-:W5:Y:S04]  /*00d0*/  LDG.E.64 R10, desc[UR4][R2.64+0x28] ;  /* 0x00002804020a7981 */ /* 0x000f68000c1e1b00 */
[----:B------:R-:W5:Y:S01]  /*00e0*/  LDG.E R13, desc[UR4][R2.64+0x20] ;  /* 0x00002004020d7981 */ /* 0x000f62000c1e1900 */
[----:B---3--:R-:W-:Y:S01]  /*00f0*/  IMAD.WIDE R20, R0, 0x4, R20 ;  /* 0x0000000400147825 */ /* 0x008fe200078e0214 */
[----:B--2---:R-:W-:-:S03]  /*0100*/  SHF.R.U32.HI R12, RZ, 0x2, R17 ;  /* 0x00000002ff0c7819 */ /* 0x004fc60000011611 */
[----:B------:R-:W-:Y:S01]  /*0110*/  VIADD R16, R16, 0x587c5 ;  /* 0x000587c510107836 */ /* 0x000fe20000000000 */
[----:B------:R-:W-:Y:S01]  /*0120*/  LOP3.LUT R12, R12, R17, RZ, 0x3c, !PT ;  /* 0x000000110c0c7212 */ /* 0x000fe200078e3cff */
[C---:B----4-:R-:W-:Y:S01]  /*0130*/  IMAD.SHL.U32 R14, R5.reuse, 0x10, RZ ;  /* 0x00000010050e7824 */ /* 0x050fe200078e00ff */
[----:B------:R-:W-:Y:S01]  /*0140*/  MOV R23, R4 ;  /* 0x0000000400177202 */ /* 0x000fe20000000f00 */
[----:B------:R-:W-:Y:S01]  /*0150*/  IMAD.MOV.U32 R17, RZ, RZ, 0x2f800000 ;  /* 0x2f800000ff117424 */ /* 0x000fe200078e00ff */
[----:B------:R-:W-:Y:S02]  /*0160*/  SHF.L.U32 R15, R12, 0x1, RZ ;  /* 0x000000010c0f7819 */ /* 0x000fe400000006ff */
[----:B-----5:R-:W-:Y:S02]  /*0170*/  MOV R22, R7 ;  /* 0x0000000700167202 */ /* 0x020fe40000000f00 */
[----:B------:R-:W-:Y:S01]  /*0180*/  LOP3.LUT R15, R5, R14, R15, 0x96, !PT ;  /* 0x0000000e050f7212 */ /* 0x000fe200078e960f */
[----:B------:R-:W-:-:S03]  /*0190*/  IMAD.MOV.U32 R14, RZ, RZ, R5 ;  /* 0x000000ffff0e7224 */ /* 0x000fc600078e0005 */
[----:B------:R-:W-:-:S04]  /*01a0*/  LOP3.LUT R15, R15, R12, RZ, 0x3c, !PT ;  /* 0x0000000c0f0f7212 */ /* 0x000fc800078e3cff */
[----:B------:R-:W-:-:S04]  /*01b0*/  IADD3 R12, PT, PT, R15, R16, RZ ;  /* 0x000000100f0c7210 */ /* 0x000fc80007ffe0ff */
[----:B------:R-:W-:-:S05]  /*01c0*/  I2FP.F32.U32 R12, R12 ;  /* 0x0000000c000c7245 */ /* 0x000fca0000201000 */
[----:B------:R-:W-:Y:S01]  /*01d0*/  FFMA R12, R12, R17, 1.1641532182693481445e-10 ;  /* 0x2f0000000c0c7423 */ /* 0x000fe20000000011 */
[----:B------:R-:W-:-:S03]  /*01e0*/  IMAD.MOV.U32 R17, RZ, RZ, R6 ;  /* 0x000000ffff117224 */ /* 0x000fc600078e0006 */
[----:B------:R-:W0:Y:S02]  /*01f0*/  F2F.F64.F32 R18, R12 ;  /* 0x0000000c00127310 */ /* 0x000e240000201800 */
[----:B0-----:R-:W-:-:S08]  /*0200*/  DADD R18, R18, -0.5 ;  /* 0xbfe0000012127429 */ /* 0x001fd00000000000 */
[----:B------:R-:W-:-:S10]  /*0210*/  DADD R18, R18, R18 ;  /* 0x0000000012127229 */ /* 0x000fd40000000012 */
[----:B------:R-:W0:Y:S02]  /*0220*/  F2F.F32.F64 R19, R18 ;  /* 0x0000001200137310 */ /* 0x000e240000301000 */
[----:B0-----:R-:W-:Y:S04]  /*0230*/  STG.E desc[UR4][R20.64], R19 ;  /* 0x0000001314007986 */ /* 0x001fe8000c101904 */
[----:B------:R-:W-:Y:S04]  /*0240*/  STG.E.64 desc[UR4][R2.64], R16 ;  /* 0x0000001002007986 */ /* 0x000fe8000c101b04 */
[----:B------:R-:W-:Y:S04]  /*0250*/  STG.E.64 desc[UR4][R2.64+0x8], R22 ;  /* 0x0000081602007986 */ /* 0x000fe8000c101b04 */
[----:B------:R-:W-:Y:S04]  /*0260*/  STG.E.64 desc[UR4][R2.64+0x10], R14 ;  /* 0x0000100e02007986 */ /* 0x000fe8000c101b04 */
[----:B------:R-:W-:Y:S04]  /*0270*/  STG.E.64 desc[UR4][R2.64+0x18], R8 ;  /* 0x0000180802007986 */ /* 0x000fe8000c101b04 */
[----:B------:R-:W-:Y:S04]  /*0280*/  STG.E.64 desc[UR4][R2.64+0x28], R10 ;  /* 0x0000280a02007986 */ /* 0x000fe8000c101b04 */
[----:B------:R-:W-:Y:S01]  /*0290*/  STG.E desc[UR4][R2.64+0x20], R13 ;  /* 0x0000200d02007986 */ /* 0x000fe2000c101904 */
[----:B------:R-:W-:Y:S05]  /*02a0*/  EXIT ;  /* 0x000000000000794d */ /* 0x000fea0003800000 */
.L_x_1:
        /* <DEDUP_REMOVED lines=13> */
.L_x_221:


//--------------------- .text._Z8evaluatePfPiS0_i --------------------------
	.section	.text._Z8evaluatePfPiS0_i,"ax",@progbits
	.align	128
        .global         _Z8evaluatePfPiS0_i
        .type           _Z8evaluatePfPiS0_i,@function
        .size           _Z8evaluatePfPiS0_i,(.L_x_219 - _Z8evaluatePfPiS0_i)
        .other          _Z8evaluatePfPiS0_i,@"STO_CUDA_ENTRY STV_DEFAULT"
_Z8evaluatePfPiS0_i:
.text._Z8evaluatePfPiS0_i:
[----:B------:R-:W0:Y:S01]  /*0000*/  LDC R1, c[0x0][0x37c] ;  /* 0x0000df00ff017b82 */ /* 0x000e220000000800 */
[----:B------:R-:W1:Y:S01]  /*0010*/  S2R R8, SR_TID.X ;  /* 0x0000000000087919 */ /* 0x000e620000002100 */
[----:B------:R-:W1:Y:S01]  /*0020*/  LDCU UR6, c[0x0][0x398] ;  /* 0x00007300ff0677ac */ /* 0x000e620008000800 */
[----:B0-----:R-:W-:Y:S01]  /*0030*/  VIADD R1, R1, 0xfffffff8 ;  /* 0xfffffff801017836 */ /* 0x001fe20000000000 */
[----:B------:R-:W-:Y:S01]  /*0040*/  BSSY.RECONVERGENT B0, `(.L_x_2) ;  /* 0x0000019000007945 */ /* 0x000fe20003800200 */
[----:B------:R-:W0:Y:S01]  /*0050*/  LDCU UR4, c[0x0][0x2f8] ;  /* 0x00005f00ff0477ac */ /* 0x000e220008000800 */
[----:B------:R-:W2:Y:S01]  /*0060*/  LDCU UR5, c[0x0][0x2fc] ;  /* 0x00005f80ff0577ac */ /* 0x000ea20008000800 */
[----:B------:R-:W3:Y:S01]  /*0070*/  LDCU.64 UR36, c[0x0][0x358] ;  /* 0x00006b00ff2477ac */ /* 0x000ee20008000a00 */
[----:B0-----:R-:W-:-:S05]  /*0080*/  IADD3 R6, P2, PT, R1, UR4, RZ ;  /* 0x0000000401067c10 */ /* 0x001fca000ff5e0ff */
[----:B--2---:R-:W-:Y:S01]  /*0090*/  IMAD.X R7, RZ, RZ, UR5, P2 ;  /* 0x00000005ff077e24 */ /* 0x004fe200090e06ff */
[C---:B-1----:R-:W-:Y:S02]  /*00a0*/  ISETP.GE.AND P0, PT, R8.reuse, UR6, PT ;  /* 0x0000000608007c0c */ /* 0x042fe4000bf06270 */
[----:B------:R-:W-:-:S11]  /*00b0*/  ISETP.NE.AND P1, PT, R8, RZ, PT ;  /* 0x000000ff0800720c */ /* 0x000fd60003f25270 */
[----:B---3--:R-:W-:Y:S05]  /*00c0*/  @P0 BRA `(.L_x_3) ;  /* 0x0000000000400947 */ /* 0x008fea0003800000 */
[----:B------:R-:W0:Y:S01]  /*00d0*/  S2R R3, SR_CgaCtaId ;  /* 0x0000000000037919 */ /* 0x000e220000008800 */
[----:B------:R-:W1:Y:S01]  /*00e0*/  LDC R12, c[0x0][0x360] ;  /* 0x0000d800ff0c7b82 */ /* 0x000e620000000800 */
[----:B------:R-:W-:Y:S01]  /*00f0*/  MOV R0, 0x400 ;  /* 0x0000040000007802 */ /* 0x000fe20000000f00 */
[----:B------:R-:W-:Y:S01]  /*0100*/  IMAD.MOV.U32 R9, RZ, RZ, R8 ;  /* 0x000000ffff097224 */ /* 0x000fe200078e0008 */
[----:B------:R-:W2:Y:S02]  /*0110*/  S2R R10, SR_CTAID.X ;  /* 0x00000000000a7919 */ /* 0x000ea40000002500 */
[----:B------:R-:W-:-:S03]  /*0120*/  IADD3 R0, PT, PT, R0, 0x4e0, RZ ;  /* 0x000004e000007810 */ /* 0x000fc60007ffe0ff */
[----:B------:R-:W3:Y:S01]  /*0130*/  LDC.64 R4, c[0x0][0x380] ;  /* 0x0000e000ff047b82 */ /* 0x000ee20000000a00 */
[----:B0-----:R-:W-:-:S07]  /*0140*/  LEA R0, R3, R0, 0x18 ;  /* 0x0000000003007211 */ /* 0x001fce00078ec0ff */
.L_x_4:
[----:B--2---:R-:W-:-:S04]  /*0150*/  IMAD R3, R10, UR6, R9 ;  /* 0x000000060a037c24 */ /* 0x004fc8000f8e0209 */
[----:B0--3--:R-:W-:-:S06]  /*0160*/  IMAD.WIDE.U32 R2, R3, 0x4, R4 ;  /* 0x0000000403027825 */ /* 0x009fcc00078e0004 */
[----:B------:R-:W2:Y:S01]  /*0170*/  LDG.E R2, desc[UR36][R2.64] ;  /* 0x0000002402027981 */ /* 0x000ea2000c1e1900 */
[----:B------:R-:W-:Y:S01]  /*0180*/  IMAD R11, R9, 0x4, R0 ;  /* 0x00000004090b7824 */ /* 0x000fe200078e0200 */
[----:B-1----:R-:W-:-:S04]  /*0190*/  IADD3 R9, PT, PT, R12, R9, RZ ;  /* 0x000000090c097210 */ /* 0x002fc80007ffe0ff */
[----:B------:R-:W-:Y:S01]  /*01a0*/  ISETP.GE.AND P0, PT, R9, UR6, PT ;  /* 0x0000000609007c0c */ /* 0x000fe2000bf06270 */
[----:B--2---:R0:W-:-:S12]  /*01b0*/  STS [R11], R2 ;  /* 0x000000020b007388 */ /* 0x0041d80000000800 */
[----:B------:R-:W-:Y:S05]  /*01c0*/  @!P0 BRA `(.L_x_4) ;  /* 0xfffffffc00e08947 */ /* 0x000fea000383ffff */
.L_x_3:
[----:B------:R-:W-:Y:S05]  /*01d0*/  BSYNC.RECONVERGENT B0 ;  /* 0x0000000000007941 */ /* 0x000fea0003800200 */
.L_x_2:
[----:B------:R-:W-:Y:S04]  /*01e0*/  BSSY.RECONVERGENT B0, `(.L_x_5) ;  /* 0x0000019000007945 */ /* 0x000fe80003800200 */
[----:B------:R-:W-:Y:S04]  /*01f0*/  BSSY.RELIABLE B6, `(.L_x_6) ;  /* 0x000000f000067945 */ /* 0x000fe80003800100 */
[----:B------:R-:W-:Y:S05]  /*0200*/  @P1 BRA `(.L_x_7) ;  /* 0x0000000000281947 */ /* 0x000fea0003800000 */
[----:B------:R-:W1:Y:S01]  /*0210*/  S2UR UR5, SR_CgaCtaId ;  /* 0x00000000000579c3 */ /* 0x000e620000008800 */
[----:B------:R-:W-:Y:S01]  /*0220*/  UMOV UR4, 0x400 ;  /* 0x0000040000047882 */ /* 0x000fe20000000000 */
[----:B------:R-:W-:Y:S02]  /*0230*/  HFMA2 R0, -RZ, RZ, 0, 2.86102294921875e-05 ;  /* 0x000001e0ff007431 */ /* 0x000fe400000001ff */
[----:B------:R-:W-:Y:S02]  /*0240*/  IMAD.MOV.U32 R3, RZ, RZ, 0x5 ;  /* 0x00000005ff037424 */ /* 0x000fe400078e00ff */
[----:B0-----:R-:W-:Y:S01]  /*0250*/  IMAD.MOV.U32 R2, RZ, RZ, RZ ;  /* 0x000000ffff027224 */ /* 0x001fe200078e00ff */
[----:B-1----:R-:W-:-:S09]  /*0260*/  ULEA UR4, UR5, UR4, 0x18 ;  /* 0x0000000405047291 */ /* 0x002fd2000f8ec0ff */
[----:B------:R1:W-:Y:S04]  /*0270*/  STS.64 [UR4+0x408], R2 ;  /* 0x00040802ff007988 */ /* 0x0003e80008000a04 */
[----:B------:R1:W-:Y:S04]  /*0280*/  STS [UR4+0x410], R0 ;  /* 0x00041000ff007988 */ /* 0x0003e80008000804 */
[----:B------:R-:W-:Y:S01]  /*0290*/  STS.64 [UR4+0x420], RZ ;  /* 0x000420ffff007988 */ /* 0x000fe20008000a04 */
[----:B------:R-:W-:Y:S05]  /*02a0*/  BRA `(.L_x_8) ;  /* 0x00000000000c7947 */ /* 0x000fea0003800000 */
.L_x_7:
[----:B------:R-:W-:-:S13]  /*02b0*/  ISETP.GT.U32.AND P0, PT, R8, 0x4, PT ;  /* 0x000000040800780c */ /* 0x000fda0003f04070 */
[----:B------:R-:W-:Y:S05]  /*02c0*/  @P0 BREAK.RELIABLE B6 ;  /* 0x0000000000060942 */ /* 0x000fea0003800100 */
[----:B------:R-:W-:Y:S05]  /*02d0*/  @P0 BRA `(.L_x_9) ;  /* 0x0000000000240947 */ /* 0x000fea0003800000 */
.L_x_8:
[----:B------:R-:W-:Y:S05]  /*02e0*/  BSYNC.RELIABLE B6 ;  /* 0x0000000000067941 */ /* 0x000fea0003800100 */
.L_x_6:
[----:B------:R-:W2:Y:S01]  /*02f0*/  S2UR UR5, SR_CgaCtaId ;  /* 0x00000000000579c3 */ /* 0x000ea20000008800 */
[----:B------:R-:W-:Y:S01]  /*0300*/  UMOV UR4, 0x400 ;  /* 0x0000040000047882 */ /* 0x000fe20000000000 */
[----:B01----:R-:W-:Y:S01]  /*0310*/  VIADD R2, R8, 0x28 ;  /* 0x0000002808027836 */ /* 0x003fe20000000000 */
[----:B------:R-:W-:Y:S01]  /*0320*/  UIADD3 UR4, UPT, UPT, UR4, 0x8, URZ ;  /* 0x0000000804047890 */ /* 0x000fe2000fffe0ff */
[----:B------:R-:W-:-:S03]  /*0330*/  IMAD.MOV.U32 R3, RZ, RZ, 0x28 ;  /* 0x00000028ff037424 */ /* 0x000fc600078e00ff */
[----:B--2---:R-:W-:-:S06]  /*0340*/  ULEA UR4, UR5, UR4, 0x18 ;  /* 0x0000000405047291 */ /* 0x004fcc000f8ec0ff */
[----:B------:R-:W-:-:S05]  /*0350*/  LEA R0, R8, UR4, 0x3 ;  /* 0x0000000408007c11 */ /* 0x000fca000f8e18ff */
[----:B------:R1:W-:Y:S02]  /*0360*/  STS.64 [R0], R2 ;  /* 0x0000000200007388 */ /* 0x0003e40000000a00 */
.L_x_9:
[----:B------:R-:W-:Y:S05]  /*0370*/  BSYNC.RECONVERGENT B0 ;  /* 0x0000000000007941 */ /* 0x000fea0003800200 */
.L_x_5:
[----:B------:R-:W-:Y:S05]  /*0380*/  WARPSYNC.ALL ;  /* 0x0000000000007948 */ /* 0x000fea0003800000 */
[----:B------:R-:W-:Y:S06]  /*0390*/  BAR.SYNC.DEFER_BLOCKING 0x0 ;  /* 0x0000000000007b1d */ /* 0x000fec0000010000 */
[----:B------:R-:W-:Y:S05]  /*03a0*/  @P1 EXIT ;  /* 0x000000000000194d */ /* 0x000fea0003800000 */
[----:B------:R-:W2:Y:S01]  /*03b0*/  S2R R8, SR_CTAID.X ;  /* 0x0000000000087919 */ /* 0x000ea20000002500 */
[----:B-1----:R-:W-:Y:S01]  /*03c0*/  MOV R0, 0x48 ;  /* 0x0000004800007802 */ /* 0x002fe20000000f00 */
[----:B------:R-:W1:Y:S03]  /*03d0*/  LDCU.64 UR4, c[0x4][0x40] ;  /* 0x01000800ff0477ac */ /* 0x000e660008000a00 */
[----:B0-----:R0:W3:Y:S01]  /*03e0*/  LDC.64 R2, c[0x4][R0] ;  /* 0x0100000000027b82 */ /* 0x0010e20000000a00 */
[----:B-1----:R-:W-:Y:S01]  /*03f0*/  MOV R4, UR4 ;  /* 0x0000000400047c02 */ /* 0x002fe20008000f00 */
[----:B------:R-:W-:Y:S01]  /*0400*/  IMAD.U32 R5, RZ, RZ, UR5 ;  /* 0x00000005ff057e24 */ /* 0x000fe2000f8e00ff */
[----:B--2---:R0:W-:Y:S06]  /*0410*/  STL [R1], R8 ;  /* 0x0000000801007387 */ /* 0x0041ec0000100800 */
[----:B------:R-:W-:-:S07]  /*0420*/  LEPC R20, `(.L_x_10) ;  /* 0x000000001014794e */ /* 0x000fce0000000000 */
[----:B0--3--:R-:W-:Y:S05]  /*0430*/  CALL.ABS.NOINC R2 ;  /* 0x0000000002007343 */ /* 0x009fea0003c00000 */
.L_x_10:
[----:B------:R-:W0:Y:S01]  /*0440*/  S2UR UR5, SR_CgaCtaId ;  /* 0x00000000000579c3 */ /* 0x000e220000008800 */
[----:B------:R-:W-:Y:S01]  /*0450*/  UMOV UR4, 0x400 ;  /* 0x0000040000047882 */ /* 0x000fe20000000000 */
[----:B------:R-:W-:Y:S01]  /*0460*/  BSSY.RECONVERGENT B5, `(.L_x_11) ;  /* 0x0000bde000057945 */ /* 0x000fe20003800200 */
[----:B------:R-:W-:Y:S01]  /*0470*/  IMAD.MOV.U32 R0, RZ, RZ, 0x1 ;  /* 0x00000001ff007424 */ /* 0x000fe200078e00ff */
[----:B0-----:R-:W-:-:S09]  /*0480*/  ULEA UR4, UR5, UR4, 0x18 ;  /* 0x0000000405047291 */ /* 0x001fd2000f8ec0ff */
[----:B------:R-:W0:Y:S04]  /*0490*/  LDS.64 R14, [UR4+0x420] ;  /* 0x00042004ff0e7984 */ /* 0x000e280008000a00 */
[----:B------:R-:W1:Y:S04]  /*04a0*/  LDS.64 R12, [UR4] ;  /* 0x00000004ff0c7984 */ /* 0x000e680008000a00 */
[----:B------:R-:W2:Y:S04]  /*04b0*/  LDS.64 R10, [UR4+0x408] ;  /* 0x00040804ff0a7984 */ /* 0x000ea80008000a00 */
[----:B------:R-:W3:Y:S02]  /*04c0*/  LDS.128 R4, [UR4+0x410] ;  /* 0x00041004ff047984 */ /* 0x000ee40008000c00 */
.L_x_176:
[----:B------:R-:W-:-:S13]  /*04d0*/  LOP3.LUT P0, RZ, R0, 0xff, RZ, 0xc0, !PT ;  /* 0x000000ff00ff7812 */ /* 0x000fda000780c0ff */
[----:B------:R-:W4:Y:S01]  /*04e0*/  @P0 LDC.64 R2, c[0x0][0x388] ;  /* 0x0000e200ff020b82 */ /* 0x000f220000000a00 */
[----:B0-----:R-:W-:-:S05]  /*04f0*/  @P0 SHF.L.U32 R9, R15, 0x1, RZ ;  /* 0x000000010f090819 */ /* 0x001fca00000006ff */
[----:B----4-:R-:W-:-:S05]  /*0500*/  @P0 IMAD.WIDE R2, R9, 0x4, R2 ;  /* 0x0000000409020825 */ /* 0x010fca00078e0202 */
[----:B-1----:R-:W4:Y:S04]  /*0510*/  @P0 LDG.E R12, desc[UR36][R2.64] ;  /* 0x00000024020c0981 */ /* 0x002f28000c1e1900 */
[----:B------:R0:W4:Y:S01]  /*0520*/  @P0 LDG.E R13, desc[UR36][R2.64+0x4] ;  /* 0x00000424020d0981 */ /* 0x000122000c1e1900 */
[----:B------:R-:W1:Y:S01]  /*0530*/  S2UR UR5, SR_CgaCtaId ;  /* 0x00000000000579c3 */ /* 0x000e620000008800 */
[----:B--2---:R-:W-:Y:S01]  /*0540*/  VIADD R0, R11, 0x7f ;  /* 0x0000007f0b007836 */ /* 0x004fe20000000000 */
[----:B------:R-:W-:Y:S01]  /*0550*/  UMOV UR4, 0x400 ;  /* 0x0000040000047882 */ /* 0x000fe20000000000 */
[----:B------:R-:W-:Y:S01]  /*0560*/  @P0 IADD3 R15, PT, PT, R15, 0x1, RZ ;  /* 0x000000010f0f0810 */ /* 0x000fe20007ffe0ff */
[----:B------:R-:W-:Y:S01]  /*0570*/  UIADD3 UR6, UPT, UPT, UR4, 0x8, URZ ;  /* 0x0000000804067890 */ /* 0x000fe2000fffe0ff */
[----:B------:R-:W-:Y:S01]  /*0580*/  VIADD R28, R10, 0x81 ;  /* 0x000000810a1c7836 */ /* 0x000fe20000000000 */
[----:B------:R-:W-:Y:S01]  /*0590*/  SHF.R.S32.HI R9, RZ, 0x1f, R0 ;  /* 0x0000001fff097819 */ /* 0x000fe20000011400 */
[----:B------:R-:W-:-:S02]  /*05a0*/  HFMA2 R17, -RZ, RZ, 3.5625, 0 ;  /* 0x43200000ff117431 */ /* 0x000fc400000001ff */
[----:B------:R-:W-:Y:S01]  /*05b0*/  IMAD.MOV.U32 R16, RZ, RZ, 0x43200000 ;  /* 0x43200000ff107424 */ /* 0x000fe200078e00ff */
[----:B------:R-:W-:Y:S01]  /*05c0*/  IADD3 R37, PT, PT, R11, 0x80, -R10 ;  /* 0x000000800b257810 */ /* 0x000fe20007ffe80a */
[----:B------:R-:W-:Y:S01]  /*05d0*/  IMAD.MOV.U32 R18, RZ, RZ, 0x43200000 ;  /* 0x43200000ff127424 */ /* 0x000fe200078e00ff */
[----:B------:R-:W-:Y:S01]  /*05e0*/  LEA.HI R9, R9, R0, RZ, 0x7 ;  /* 0x0000000009097211 */ /* 0x000fe200078f38ff */
[----:B------:R-:W-:Y:S01]  /*05f0*/  IMAD.MOV.U32 R19, RZ, RZ, 0x43200000 ;  /* 0x43200000ff137424 */ /* 0x000fe200078e00ff */
[----:B0-----:R-:W-:Y:S01]  /*0600*/  SHF.R.S32.HI R3, RZ, 0x1f, R28 ;  /* 0x0000001fff037819 */ /* 0x001fe2000001141c */
[----:B------:R-:W-:Y:S01]  /*0610*/  BSSY.RECONVERGENT B4, `(.L_x_12) ;  /* 0x0000642000047945 */ /* 0x000fe20003800200 */
[----:B------:R-:W-:Y:S01]  /*0620*/  LOP3.LUT R9, R9, 0x1fffff80, RZ, 0xc0, !PT ;  /* 0x1fffff8009097812 */ /* 0x000fe200078ec0ff */
[----:B------:R-:W-:Y:S01]  /*0630*/  IMAD.MOV.U32 R36, RZ, RZ, RZ ;  /* 0x000000ffff247224 */ /* 0x000fe200078e00ff */
[----:B------:R-:W-:Y:S02]  /*0640*/  LEA.HI R3, R3, R28, RZ, 0x7 ;  /* 0x0000001c03037211 */ /* 0x000fe400078f38ff */
[----:B------:R-:W-:Y:S01]  /*0650*/  MOV R35, 0xffffffff ;  /* 0xffffffff00237802 */ /* 0x000fe20000000f00 */
[----:B------:R-:W-:Y:S01]  /*0660*/  IMAD.IADD R9, R0, 0x1, -R9 ;  /* 0x0000000100097824 */ /* 0x000fe200078e0a09 */
[----:B------:R-:W-:-:S02]  /*0670*/  SHF.R.S32.HI R0, RZ, 0x1f, R37 ;  /* 0x0000001fff007819 */ /* 0x000fc40000011425 */
[----:B------:R-:W-:Y:S01]  /*0680*/  LOP3.LUT R3, R3, 0xffffff80, RZ, 0xc0, !PT ;  /* 0xffffff8003037812 */ /* 0x000fe200078ec0ff */
[----:B-1----:R-:W-:Y:S01]  /*0690*/  ULEA UR6, UR5, UR6, 0x18 ;  /* 0x0000000605067291 */ /* 0x002fe2000f8ec0ff */
[----:B------:R-:W-:Y:S01]  /*06a0*/  LEA.HI R0, R0, R37, RZ, 0x7 ;  /* 0x0000002500007211 */ /* 0x000fe200078f38ff */
[----:B------:R-:W-:Y:S02]  /*06b0*/  ULEA UR4, UR5, UR4, 0x18 ;  /* 0x0000000405047291 */ /* 0x000fe4000f8ec0ff */
[----:B------:R-:W-:Y:S01]  /*06c0*/  IMAD.IADD R28, R28, 0x1, -R3 ;  /* 0x000000011c1c7824 */ /* 0x000fe200078e0a03 */
[----:B------:R-:W-:Y:S02]  /*06d0*/  LOP3.LUT R0, R0, 0xffffff80, RZ, 0xc0, !PT ;  /* 0xffffff8000007812 */ /* 0x000fe400078ec0ff */
[----:B------:R-:W-:Y:S01]  /*06e0*/  LEA R9, R9, UR6, 0x3 ;  /* 0x0000000609097c11 */ /* 0x000fe2000f8e18ff */
[----:B------:R-:W-:Y:S01]  /*06f0*/  VIADD R29, R28, 0x1 ;  /* 0x000000011c1d7836 */ /* 0x000fe20000000000 */
[----:B------:R-:W-:-:S02]  /*0700*/  IADD3 R37, PT, PT, R37, -R0, RZ ;  /* 0x8000000025257210 */ /* 0x000fc40007ffe0ff */
[----:B------:R-:W-:Y:S01]  /*0710*/  @P0 STS [UR4+0x424], R15 ;  /* 0x0004240fff000988 */ /* 0x000fe20008000804 */
[----:B------:R-:W-:Y:S02]  /*0720*/  LEA R34, R10, UR6, 0x3 ;  /* 0x000000060a227c11 */ /* 0x000fe4000f8e18ff */
[C---:B------:R-:W-:Y:S01]  /*0730*/  LOP3.LUT R32, R37.reuse, 0x7ffffffe, RZ, 0xc0, !PT ;  /* 0x7ffffffe25207812 */ /* 0x040fe200078ec0ff */
[C---:B------:R-:W-:Y:S01]  /*0740*/  VIADD R33, R37.reuse, 0xffffffff ;  /* 0xffffffff25217836 */ /* 0x040fe20000000000 */
[----:B------:R-:W-:Y:S02]  /*0750*/  LOP3.LUT R31, R37, 0x1, RZ, 0xc0, !PT ;  /* 0x00000001251f7812 */ /* 0x000fe400078ec0ff */
[----:B------:R-:W-:Y:S02]  /*0760*/  LEA R30, R28, UR6, 0x3 ;  /* 0x000000061c1e7c11 */ /* 0x000fe4000f8e18ff */
[----:B------:R-:W-:Y:S02]  /*0770*/  LOP3.LUT R29, R29, 0x7f, RZ, 0xc0, !PT ;  /* 0x0000007f1d1d7812 */ /* 0x000fe400078ec0ff */
[----:B------:R-:W-:Y:S01]  /*0780*/  IADD3 R27, PT, PT, -R32, RZ, RZ ;  /* 0x000000ff201b7210 */ /* 0x000fe20007ffe1ff */
[----:B----4-:R-:W-:Y:S04]  /*0790*/  @P0 STS.64 [UR4], R12 ;  /* 0x0000000cff000988 */ /* 0x010fe80008000a04 */
[----:B------:R-:W0:Y:S04]  /*07a0*/  LDS.64 R8, [R9] ;  /* 0x0000000009087984 */ /* 0x000e280000000a00 */
[----:B------:R1:W-:Y:S04]  /*07b0*/  STS.128 [UR4+0x430], R16 ;  /* 0x00043010ff007988 */ /* 0x0003e80008000c04 */
[----:B------:R1:W-:Y:S04]  /*07c0*/  STS.128 [UR4+0x440], R16 ;  /* 0x00044010ff007988 */ /* 0x0003e80008000c04 */
[----:B------:R1:W-:Y:S04]  /*07d0*/  STS.128 [UR4+0x450], R16 ;  /* 0x00045010ff007988 */ /* 0x0003e80008000c04 */
[----:B------:R1:W-:Y:S04]  /*07e0*/  STS.128 [UR4+0x460], R16 ;  /* 0x00046010ff007988 */ /* 0x0003e80008000c04 */
[----:B------:R1:W-:Y:S04]  /*07f0*/  STS.128 [UR4+0x470], R16 ;  /* 0x00047010ff007988 */ /* 0x0003e80008000c04 */
[----:B------:R1:W-:Y:S04]  /*0800*/  STS.64 [UR4+0x428], R16 ;  /* 0x00042810ff007988 */ /* 0x0003e80008000a04 */
[----:B------:R1:W-:Y:S01]  /*0810*/  STS.64 [UR4+0x480], R16 ;  /* 0x00048010ff007988 */ /* 0x0003e20008000a04 */
[----:B0-----:R-:W-:Y:S01]  /*0820*/  IMAD.IADD R26, R12, 0x1, -R8 ;  /* 0x000000010c1a7824 */ /* 0x001fe200078e0a08 */
[----:B------:R-:W-:Y:S01]  /*0830*/  IADD3 R24, PT, PT, -R9, 0x50, RZ ;  /* 0x0000005009187810 */ /* 0x000fe20007ffe1ff */
[----:B------:R-:W-:Y:S01]  /*0840*/  IMAD.IADD R25, R13, 0x1, -R9 ;  /* 0x000000010d197824 */ /* 0x000fe200078e0a09 */
[----:B------:R-:W-:-:S02]  /*0850*/  I2FP.F32.S32 R23, R9 ;  /* 0x0000000900177245 */ /* 0x000fc40000201400 */
[C---:B------:R-:W-:Y:S02]  /*0860*/  ISETP.NE.AND P2, PT, R26.reuse, RZ, PT ;  /* 0x000000ff1a00720c */ /* 0x040fe40003f45270 */
[C---:B------:R-:W-:Y:S02]  /*0870*/  ISETP.EQ.AND P0, PT, R25.reuse, RZ, PT ;  /* 0x000000ff1900720c */ /* 0x040fe40003f02270 */
[C---:B------:R-:W-:Y:S02]  /*0880*/  ISETP.NE.AND P1, PT, R25.reuse, RZ, PT ;  /* 0x000000ff1900720c */ /* 0x040fe40003f25270 */
[----:B------:R-:W-:Y:S02]  /*0890*/  P2R R49, PR, RZ, 0x4 ;  /* 0x00000004ff317803 */ /* 0x000fe40000000000 */
[----:B------:R-:W-:Y:S02]  /*08a0*/  ISETP.EQ.AND P3, PT, R26, RZ, PT ;  /* 0x000000ff1a00720c */ /* 0x000fe40003f62270 */
[----:B------:R-:W-:-:S02]  /*08b0*/  ISETP.EQ.AND P2, PT, R25, RZ, P2 ;  /* 0x000000ff1900720c */ /* 0x000fc40001742270 */
[----:B------:R-:W-:Y:S02]  /*08c0*/  P2R R48, PR, RZ, 0x1 ;  /* 0x00000001ff307803 */ /* 0x000fe40000000000 */
[----:B------:R-:W-:Y:S02]  /*08d0*/  IABS R22, R25 ;  /* 0x0000001900167213 */ /* 0x000fe40000000000 */
[----:B------:R-:W-:Y:S02]  /*08e0*/  IABS R21, R26 ;  /* 0x0000001a00157213 */ /* 0x000fe40000000000 */
[----:B------:R-:W-:Y:S02]  /*08f0*/  ISETP.NE.AND P0, PT, R26, RZ, P1 ;  /* 0x000000ff1a00720c */ /* 0x000fe40000f05270 */
[----:B------:R-:W-:Y:S02]  /*0900*/  P2R R50, PR, RZ, 0x8 ;  /* 0x00000008ff327803 */ /* 0x000fe40000000000 */
[----:B------:R-:W-:-:S02]  /*0910*/  P2R R53, PR, RZ, 0x4 ;  /* 0x00000004ff357803 */ /* 0x000fc40000000000 */
[----:B------:R-:W-:Y:S02]  /*0920*/  IADD3 R0, PT, PT, R22, R21, RZ ;  /* 0x0000001516007210 */ /* 0x000fe40007ffe0ff */
[----:B------:R-:W-:Y:S02]  /*0930*/  ISETP.EQ.AND P3, PT, R26, RZ, P1 ;  /* 0x000000ff1a00720c */ /* 0x000fe40000f62270 */
[----:B------:R-:W-:Y:S02]  /*0940*/  PLOP3.LUT P2, PT, P2, P0, PT, 0xf2, 0x2f ;  /* 0x00000000002f781c */ /* 0x000fe40001741e72 */
[----:B------:R-:W-:Y:S02]  /*0950*/  I2FP.F32.S32 R20, R24 ;  /* 0x0000001800147245 */ /* 0x000fe40000201400 */
[----:B------:R-:W-:Y:S02]  /*0960*/  I2FP.F32.S32 R0, R0 ;  /* 0x0000000000007245 */ /* 0x000fe40000201400 */
[----:B------:R-:W-:-:S02]  /*0970*/  P2R R51, PR, RZ, 0x8 ;  /* 0x00000008ff337803 */ /* 0x000fc40000000000 */
[----:B-1----:R-:W-:-:S07]  /*0980*/  P2R R52, PR, RZ, 0x4 ;  /* 0x00000004ff347803 */ /* 0x002fce0000000000 */
.L_x_123:
[----:B------:R-:W-:Y:S01]  /*0990*/  ISETP.NE.AND P2, PT, R35, 0x1, PT ;  /* 0x000000012300780c */ /* 0x000fe20003f45270 */
[----:B012---:R-:W-:Y:S01]  /*09a0*/  IMAD.MOV R3, RZ, RZ, -R35 ;  /* 0x000000ffff037224 */ /* 0x007fe200078e0a23 */
[----:B------:R-:W-:Y:S01]  /*09b0*/  BSSY.RECONVERGENT B3, `(.L_x_13) ;  /* 0x0000604000037945 */ /* 0x000fe20003800200 */
[C---:B----4-:R-:W-:Y:S02]  /*09c0*/  IMAD R2, R8.reuse, R35, RZ ;  /* 0x0000002308027224 */ /* 0x050fe400078e02ff */
[----:B------:R-:W-:-:S08]  /*09d0*/  IMAD R38, R8, R3, 0x50 ;  /* 0x0000005008267424 */ /* 0x000fd000078e0203 */
[----:B------:R-:W-:Y:S01]  /*09e0*/  @P2 IMAD.MOV R38, RZ, RZ, -R2 ;  /* 0x000000ffff262224 */ /* 0x000fe200078e0a02 */
[----:B------:R-:W-:-:S04]  /*09f0*/  ISETP.GE.AND P2, PT, R37, 0x1, PT ;  /* 0x000000012500780c */ /* 0x000fc80003f46270 */
[----:B------:R-:W-:-:S09]  /*0a00*/  I2FP.F32.S32 R39, R38 ;  /* 0x0000002600277245 */ /* 0x000fd20000201400 */
[----:B------:R-:W-:Y:S05]  /*0a10*/  @!P2 BRA `(.L_x_14) ;  /* 0x0000003c00c0a947 */ /* 0x000fea0003800000 */
[----:B------:R-:W-:Y:S01]  /*0a20*/  BSSY.RECONVERGENT B2, `(.L_x_15) ;  /* 0x00003ee000027945 */ /* 0x000fe20003800200 */
[----:B------:R-:W-:-:S07]  /*0a30*/  MOV R40, 0xffffffff ;  /* 0xffffffff00287802 */ /* 0x000fce0000000f00 */
.L_x_84:
[----:B------:R-:W-:Y:S01]  /*0a40*/  LOP3.LUT P2, RZ, R40, R35, RZ, 0xfc, !PT ;  /* 0x0000002328ff7212 */ /* 0x000fe2000784fcff */
[----:B------:R-:W-:-:S12]  /*0a50*/  BSSY.RECONVERGENT B1, `(.L_x_16) ;  /* 0x00003e7000017945 */ /* 0x000fd80003800200 */
[----:B012-4-:R-:W-:Y:S05]  /*0a60*/  @!P2 BRA `(.L_x_17) ;  /* 0x0000003c0094a947 */ /* 0x017fea0003800000 */
[----:B------:R-:W0:Y:S01]  /*0a70*/  S2R R3, SR_CgaCtaId ;  /* 0x0000000000037919 */ /* 0x000e220000008800 */
[----:B------:R-:W-:Y:S01]  /*0a80*/  MOV R2, 0x400 ;  /* 0x0000040000027802 */ /* 0x000fe20000000f00 */
[----:B------:R-:W-:Y:S01]  /*0a90*/  BSSY.RECONVERGENT B0, `(.L_x_18) ;  /* 0x000001a000007945 */ /* 0x000fe20003800200 */
[----:B------:R-:W-:-:S03]  /*0aa0*/  ISETP.NE.AND P2, PT, R35, RZ, PT ;  /* 0x000000ff2300720c */ /* 0x000fc60003f45270 */
[----:B------:R-:W-:-:S05]  /*0ab0*/  VIADD R2, R2, 0x428 ;  /* 0x0000042802027836 */ /* 0x000fca0000000000 */
[----:B0-----:R-:W-:-:S05]  /*0ac0*/  LEA R3, R3, R2, 0x18 ;  /* 0x0000000203037211 */ /* 0x001fca00078ec0ff */
[----:B------:R-:W-:Y:S01]  /*0ad0*/  IMAD R42, R36, 0xc, R3 ;  /* 0x0000000c242a7824 */ /* 0x000fe200078e0203 */
[----:B------:R-:W-:Y:S06]  /*0ae0*/  @!P2 BRA `(.L_x_19) ;  /* 0x000000000034a947 */ /* 0x000fec0003800000 */
[----:B------:R-:W-:-:S13]  /*0af0*/  ISETP.NE.AND P2, PT, R40, RZ, PT ;  /* 0x000000ff2800720c */ /* 0x000fda0003f45270 */
[----:B------:R-:W-:Y:S05]  /*0b00*/  @!P2 BRA `(.L_x_20) ;  /* 0x000000000024a947 */ /* 0x000fea0003800000 */
[----:B------:R-:W-:Y:S01]  /*0b10*/  ISETP.NE.AND P2, PT, R40, 0x1, PT ;  /* 0x000000012800780c */ /* 0x000fe20003f45270 */
[----:B------:R-:W-:Y:S02]  /*0b20*/  IMAD.MOV R2, RZ, RZ, -R40 ;  /* 0x000000ffff027224 */ /* 0x000fe400078e0a28 */
[C---:B------:R-:W-:Y:S02]  /*0b30*/  IMAD R11, R9.reuse, R40, RZ ;  /* 0x00000028090b7224 */ /* 0x040fe400078e02ff */
[----:B------:R-:W-:-:S08]  /*0b40*/  IMAD R3, R9, R2, 0x50 ;  /* 0x0000005009037424 */ /* 0x000fd000078e0202 */
[----:B------:R-:W-:-:S04]  /*0b50*/  @P2 IADD3 R3, PT, PT, -R11, RZ, RZ ;  /* 0x000000ff0b032210 */ /* 0x000fc80007ffe1ff */
[----:B------:R-:W-:-:S04]  /*0b60*/  VIMNMX R3, PT, PT, R38, R3, PT ;  /* 0x0000000326037248 */ /* 0x000fc80003fe0100 */
[----:B------:R-:W-:-:S05]  /*0b70*/  I2FP.F32.S32 R3, R3 ;  /* 0x0000000300037245 */ /* 0x000fca0000201400 */
[----:B------:R2:W-:Y:S01]  /*0b80*/  STS [R42], R3 ;  /* 0x000000032a007388 */ /* 0x0005e20000000800 */
[----:B------:R-:W-:Y:S05]  /*0b90*/  BRA `(.L_x_21) ;  /* 0x0000000000247947 */ /* 0x000fea0003800000 */
.L_x_20:
[----:B------:R1:W-:Y:S01]  /*0ba0*/  STS [R42], R39 ;  /* 0x000000272a007388 */ /* 0x0003e20000000800 */
[----:B------:R-:W-:Y:S05]  /*0bb0*/  BRA `(.L_x_21) ;  /* 0x00000000001c7947 */ /* 0x000fea0003800000 */
.L_x_19:
[----:B------:R-:W-:Y:S01]  /*0bc0*/  ISETP.NE.AND P2, PT, R40, 0x1, PT ;  /* 0x000000012800780c */ /* 0x000fe20003f45270 */
[----:B------:R-:W-:Y:S02]  /*0bd0*/  IMAD.MOV R2, RZ, RZ, -R40 ;  /* 0x000000ffff027224 */ /* 0x000fe400078e0a28 */
[C---:B------:R-:W-:Y:S02]  /*0be0*/  IMAD R3, R9.reuse, R40, RZ ;  /* 0x0000002809037224 */ /* 0x040fe400078e02ff */
[----:B------:R-:W-:-:S08]  /*0bf0*/  IMAD R2, R9, R2, 0x50 ;  /* 0x0000005009027424 */ /* 0x000fd000078e0202 */
[----:B------:R-:W-:-:S05]  /*0c00*/  @P2 IMAD.MOV R2, RZ, RZ, -R3 ;  /* 0x000000ffff022224 */ /* 0x000fca00078e0a03 */
[----:B------:R-:W-:-:S05]  /*0c10*/  I2FP.F32.S32 R3, R2 ;  /* 0x0000000200037245 */ /* 0x000fca0000201400 */
[----:B------:R0:W-:Y:S02]  /*0c20*/  STS [R42], R3 ;  /* 0x000000032a007388 */ /* 0x0001e40000000800 */
.L_x_21:
[----:B------:R-:W-:Y:S05]  /*0c30*/  BSYNC.RECONVERGENT B0 ;  /* 0x0000000000007941 */ /* 0x000fea0003800200 */
.L_x_18:
[----:B------:R-:W-:Y:S01]  /*0c40*/  ISETP.NE.AND P2, PT, R50, RZ, PT ;  /* 0x000000ff3200720c */ /* 0x000fe20003f45270 */
[----:B------:R-:W-:Y:S04]  /*0c50*/  BSSY.RECONVERGENT B0, `(.L_x_22) ;  /* 0x000008d000007945 */ /* 0x000fe80003800200 */
[----:B------:R-:W-:Y:S08]  /*0c60*/  BSSY.RELIABLE B7, `(.L_x_23) ;  /* 0x0000075000077945 */ /* 0x000ff00003800100 */
[----:B------:R-:W-:Y:S05]  /*0c70*/  @P1 BRA P2, `(.L_x_24) ;  /* 0x0000000400581947 */ /* 0x000fea0001000000 */
[----:B------:R-:W-:Y:S02]  /*0c80*/  ISETP.NE.AND P3, PT, R49, RZ, PT ;  /* 0x000000ff3100720c */ /* 0x000fe40003f65270 */
[----:B------:R-:W-:-:S13]  /*0c90*/  ISETP.NE.AND P2, PT, R48, RZ, PT ;  /* 0x000000ff3000720c */ /* 0x000fda0003f45270 */
[----:B------:R-:W-:Y:S05]  /*0ca0*/  @P3 BRA P2, `(.L_x_25) ;  /* 0x0000000000dc3947 */ /* 0x000fea0001000000 */
[----:B------:R-:W-:Y:S05]  /*0cb0*/  @!P0 BREAK.RELIABLE B7 ;  /* 0x0000000000078942 */ /* 0x000fea0003800100 */
[----:B------:R-:W-:Y:S05]  /*0cc0*/  @!P0 BRA `(.L_x_26) ;  /* 0x0000000800148947 */ /* 0x000fea0003800000 */
[-C--:B------:R-:W-:Y:S02]  /*0cd0*/  IABS R18, R26.reuse ;  /* 0x0000001a00127213 */ /* 0x080fe40000000000 */
[----:B------:R-:W-:Y:S02]  /*0ce0*/  IABS R16, R26 ;  /* 0x0000001a00107213 */ /* 0x000fe40000000000 */
[----:B------:R-:W4:Y:S02]  /*0cf0*/  I2F.RP R11, R18 ;  /* 0x00000012000b7306 */ /* 0x000f240000209400 */
[----:B------:R-:W-:-:S06]  /*0d00*/  IADD3 R16, PT, PT, RZ, -R16, RZ ;  /* 0x80000010ff107210 */ /* 0x000fcc0007ffe0ff */
[----:B----4-:R-:W4:Y:S02]  /*0d10*/  MUFU.RCP R11, R11 ;  /* 0x0000000b000b7308 */ /* 0x010f240000001000 */
[----:B----4-:R-:W-:-:S06]  /*0d20*/  IADD3 R2, PT, PT, R11, 0xffffffe, RZ ;  /* 0x0ffffffe0b027810 */ /* 0x010fcc0007ffe0ff */
[----:B0-2---:R0:W2:Y:S02]  /*0d30*/  F2I.FTZ.U32.TRUNC.NTZ R3, R2 ;  /* 0x0000000200037305 */ /* 0x0050a4000021f000 */
[----:B0-----:R-:W-:Y:S02]  /*0d40*/  IMAD.MOV.U32 R2, RZ, RZ, RZ ;  /* 0x000000ffff027224 */ /* 0x001fe400078e00ff */
[----:B--2---:R-:W-:-:S04]  /*0d50*/  IMAD.MOV R17, RZ, RZ, -R3 ;  /* 0x000000ffff117224 */ /* 0x004fc800078e0a03 */
[----:B------:R-:W-:-:S04]  /*0d60*/  IMAD R17, R17, R18, RZ ;  /* 0x0000001211117224 */ /* 0x000fc800078e02ff */
[----:B------:R-:W-:Y:S01]  /*0d70*/  IMAD.HI.U32 R3, R3, R17, R2 ;  /* 0x0000001103037227 */ /* 0x000fe200078e0002 */
[----:B------:R-:W-:-:S05]  /*0d80*/  LOP3.LUT R2, R26, R21, RZ, 0x3c, !PT ;  /* 0x000000151a027212 */ /* 0x000fca00078e3cff */
[----:B------:R-:W-:-:S04]  /*0d90*/  IMAD.HI.U32 R3, R3, R18, RZ ;  /* 0x0000001203037227 */ /* 0x000fc800078e00ff */
[----:B------:R-:W-:-:S05]  /*0da0*/  IMAD R11, R3, R16, R18 ;  /* 0x00000010030b7224 */ /* 0x000fca00078e0212 */
[----:B------:R-:W-:-:S13]  /*0db0*/  ISETP.GT.U32.AND P2, PT, R18, R11, PT ;  /* 0x0000000b1200720c */ /* 0x000fda0003f44070 */
[----:B------:R-:W-:Y:S02]  /*0dc0*/  @!P2 IMAD.IADD R11, R11, 0x1, -R18 ;  /* 0x000000010b0ba824 */ /* 0x000fe400078e0a12 */
[----:B------:R-:W-:-:S03]  /*0dd0*/  @!P2 VIADD R3, R3, 0x1 ;  /* 0x000000010303a836 */ /* 0x000fc60000000000 */
[----:B------:R-:W-:-:S13]  /*0de0*/  ISETP.GE.U32.AND P2, PT, R11, R18, PT ;  /* 0x000000120b00720c */ /* 0x000fda0003f46070 */
[----:B------:R-:W-:Y:S02]  /*0df0*/  @P2 IADD3 R3, PT, PT, R3, 0x1, RZ ;  /* 0x0000000103032810 */ /* 0x000fe40007ffe0ff */
[----:B------:R-:W-:-:S13]  /*0e00*/  ISETP.GE.AND P2, PT, R2, RZ, PT ;  /* 0x000000ff0200720c */ /* 0x000fda0003f46270 */
[----:B------:R-:W-:Y:S01]  /*0e10*/  @!P2 IMAD.MOV R3, RZ, RZ, -R3 ;  /* 0x000000ffff03a224 */ /* 0x000fe200078e0a03 */
[----:B------:R-:W-:-:S13]  /*0e20*/  ISETP.NE.AND P2, PT, R26, RZ, PT ;  /* 0x000000ff1a00720c */ /* 0x000fda0003f45270 */
[----:B------:R-:W-:-:S04]  /*0e30*/  @!P2 LOP3.LUT R3, RZ, R21, RZ, 0x33, !PT ;  /* 0x00000015ff03a212 */ /* 0x000fc800078e33ff */
[----:B------:R-:W-:-:S13]  /*0e40*/  ISETP.NE.AND P2, PT, R35, R3, PT ;  /* 0x000000032300720c */ /* 0x000fda0003f45270 */
[----:B------:R-:W-:Y:S05]  /*0e50*/  @P2 BREAK.RELIABLE B7 ;  /* 0x0000000000072942 */ /* 0x000fea0003800100 */
[----:B------:R-:W-:Y:S05]  /*0e60*/  @P2 BRA `(.L_x_26) ;  /* 0x0000000400ac2947 */ /* 0x000fea0003800000 */
[-C--:B------:R-:W-:Y:S02]  /*0e70*/  IABS R18, R25.reuse ;  /* 0x0000001900127213 */ /* 0x080fe40000000000 */
[----:B------:R-:W-:Y:S02]  /*0e80*/  IABS R16, R25 ;  /* 0x0000001900107213 */ /* 0x000fe40000000000 */
[----:B------:R-:W0:Y:S03]  /*0e90*/  I2F.RP R11, R18 ;  /* 0x00000012000b7306 */ /* 0x000e260000209400 */
[----:B------:R-:W-:-:S05]  /*0ea0*/  IMAD.MOV R16, RZ, RZ, -R16 ;  /* 0x000000ffff107224 */ /* 0x000fca00078e0a10 */
[----:B0-----:R-:W0:Y:S02]  /*0eb0*/  MUFU.RCP R11, R11 ;  /* 0x0000000b000b7308 */ /* 0x001e240000001000 */
[----:B0-----:R-:W-:-:S06]  /*0ec0*/  VIADD R2, R11, 0xffffffe ;  /* 0x0ffffffe0b027836 */ /* 0x001fcc0000000000 */
[----:B------:R0:W2:Y:S02]  /*0ed0*/  F2I.FTZ.U32.TRUNC.NTZ R3, R2 ;  /* 0x0000000200037305 */ /* 0x0000a4000021f000 */
[----:B0-----:R-:W-:Y:S01]  /*0ee0*/  IMAD.MOV.U32 R2, RZ, RZ, RZ ;  /* 0x000000ffff027224 */ /* 0x001fe200078e00ff */
[----:B--2---:R-:W-:-:S05]  /*0ef0*/  IADD3 R17, PT, PT, RZ, -R3, RZ ;  /* 0x80000003ff117210 */ /* 0x004fca0007ffe0ff */
[----:B------:R-:W-:-:S04]  /*0f00*/  IMAD R17, R17, R18, RZ ;  /* 0x0000001211117224 */ /* 0x000fc800078e02ff */
[----:B------:R-:W-:Y:S01]  /*0f10*/  IMAD.HI.U32 R3, R3, R17, R2 ;  /* 0x0000001103037227 */ /* 0x000fe200078e0002 */
[----:B------:R-:W-:-:S05]  /*0f20*/  LOP3.LUT R2, R25, R22, RZ, 0x3c, !PT ;  /* 0x0000001619027212 */ /* 0x000fca00078e3cff */
[----:B------:R-:W-:-:S04]  /*0f30*/  IMAD.HI.U32 R3, R3, R18, RZ ;  /* 0x0000001203037227 */ /* 0x000fc800078e00ff */
[----:B------:R-:W-:-:S05]  /*0f40*/  IMAD R11, R3, R16, R18 ;  /* 0x00000010030b7224 */ /* 0x000fca00078e0212 */
[----:B------:R-:W-:-:S13]  /*0f50*/  ISETP.GT.U32.AND P2, PT, R18, R11, PT ;  /* 0x0000000b1200720c */ /* 0x000fda0003f44070 */
[----:B------:R-:W-:Y:S01]  /*0f60*/  @!P2 IADD3 R11, PT, PT, R11, -R18, RZ ;  /* 0x800000120b0ba210 */ /* 0x000fe20007ffe0ff */
[----:B------:R-:W-:-:S03]  /*0f70*/  @!P2 VIADD R3, R3, 0x1 ;  /* 0x000000010303a836 */ /* 0x000fc60000000000 */
[----:B------:R-:W-:-:S13]  /*0f80*/  ISETP.GE.U32.AND P2, PT, R11, R18, PT ;  /* 0x000000120b00720c */ /* 0x000fda0003f46070 */
[----:B------:R-:W-:Y:S01]  /*0f90*/  @P2 VIADD R3, R3, 0x1 ;  /* 0x0000000103032836 */ /* 0x000fe20000000000 */
[----:B------:R-:W-:-:S13]  /*0fa0*/  ISETP.GE.AND P2, PT, R2, RZ, PT ;  /* 0x000000ff0200720c */ /* 0x000fda0003f46270 */
[----:B------:R-:W-:Y:S02]  /*0fb0*/  @!P2 IADD3 R3, PT, PT, -R3, RZ, RZ ;  /* 0x000000ff0303a210 */ /* 0x000fe40007ffe1ff */
[----:B------:R-:W-:-:S13]  /*0fc0*/  ISETP.NE.AND P2, PT, R25, RZ, PT ;  /* 0x000000ff1900720c */ /* 0x000fda0003f45270 */
[----:B------:R-:W-:-:S04]  /*0fd0*/  @!P2 LOP3.LUT R3, RZ, R22, RZ, 0x33, !PT ;  /* 0x00000016ff03a212 */ /* 0x000fc800078e33ff */
[----:B------:R-:W-:-:S13]  /*0fe0*/  ISETP.NE.AND P2, PT, R40, R3, PT ;  /* 0x000000032800720c */ /* 0x000fda0003f45270 */
[----:B------:R-:W-:Y:S05]  /*0ff0*/  @P2 BREAK.RELIABLE B7 ;  /* 0x0000000000072942 */ /* 0x000fea0003800100 */
[----:B------:R-:W-:Y:S05]  /*1000*/  @!P2 BRA `(.L_x_27) ;  /* 0x0000000000e8a947 */ /* 0x000fea0003800000 */
[----:B------:R-:W-:Y:S05]  /*1010*/  BRA `(.L_x_26) ;  /* 0x0000000400407947 */ /* 0x000fea0003800000 */
.L_x_25:
[-C--:B------:R-:W-:Y:S02]  /*1020*/  IABS R11, R26.reuse ;  /* 0x0000001a000b7213 */ /* 0x080fe40000000000 */
[----:B------:R-:W-:Y:S02]  /*1030*/  IABS R19, R26 ;  /* 0x0000001a00137213 */ /* 0x000fe40000000000 */
[----:B------:R-:W4:Y:S08]  /*1040*/  I2F.RP R16, R11 ;  /* 0x0000000b00107306 */ /* 0x000f300000209400 */
[----:B----4-:R-:W4:Y:S02]  /*1050*/  MUFU.RCP R16, R16 ;  /* 0x0000001000107308 */ /* 0x010f240000001000 */
[----:B----4-:R-:W-:-:S06]  /*1060*/  VIADD R2, R16, 0xffffffe ;  /* 0x0ffffffe10027836 */ /* 0x010fcc0000000000 */
[----:B0-2---:R0:W2:Y:S02]  /*1070*/  F2I.FTZ.U32.TRUNC.NTZ R3, R2 ;  /* 0x0000000200037305 */ /* 0x0050a4000021f000 */
[----:B0-----:R-:W-:Y:S02]  /*1080*/  HFMA2 R2, -RZ, RZ, 0, 0 ;  /* 0x00000000ff027431 */ /* 0x001fe400000001ff */
[----:B--2---:R-:W-:-:S04]  /*1090*/  IMAD.MOV R18, RZ, RZ, -R3 ;  /* 0x000000ffff127224 */ /* 0x004fc800078e0a03 */
[----:B------:R-:W-:-:S04]  /*10a0*/  IMAD R17, R18, R11, RZ ;  /* 0x0000000b12117224 */ /* 0x000fc800078e02ff */
[----:B------:R-:W-:-:S04]  /*10b0*/  IMAD.HI.U32 R18, R3, R17, R2 ;  /* 0x0000001103127227 */ /* 0x000fc800078e0002 */
[----:B------:R-:W-:Y:S02]  /*10c0*/  IMAD.MOV R3, RZ, RZ, -R19 ;  /* 0x000000ffff037224 */ /* 0x000fe400078e0a13 */
[----:B------:R-:W-:-:S04]  /*10d0*/  IMAD.HI.U32 R2, R18, R11, RZ ;  /* 0x0000000b12027227 */ /* 0x000fc800078e00ff */
[----:B------:R-:W-:Y:S01]  /*10e0*/  IMAD R16, R2, R3, R11 ;  /* 0x0000000302107224 */ /* 0x000fe200078e020b */
[----:B------:R-:W-:-:S04]  /*10f0*/  LOP3.LUT R3, R26, R21, RZ, 0x3c, !PT ;  /* 0x000000151a037212 */ /* 0x000fc800078e3cff */
[----:B------:R-:W-:-:S13]  /*1100*/  ISETP.GT.U32.AND P2, PT, R11, R16, PT ;  /* 0x000000100b00720c */ /* 0x000fda0003f44070 */
[----:B------:R-:W-:Y:S01]  /*1110*/  @!P2 IMAD.IADD R16, R16, 0x1, -R11 ;  /* 0x000000011010a824 */ /* 0x000fe200078e0a0b */
[----:B------:R-:W-:-:S04]  /*1120*/  @!P2 IADD3 R2, PT, PT, R2, 0x1, RZ ;  /* 0x000000010202a810 */ /* 0x000fc80007ffe0ff */
[----:B------:R-:W-:-:S13]  /*1130*/  ISETP.GE.U32.AND P2, PT, R16, R11, PT ;  /* 0x0000000b1000720c */ /* 0x000fda0003f46070 */
[----:B------:R-:W-:Y:S01]  /*1140*/  @P2 VIADD R2, R2, 0x1 ;  /* 0x0000000102022836 */ /* 0x000fe20000000000 */
[----:B------:R-:W-:-:S13]  /*1150*/  ISETP.GE.AND P2, PT, R3, RZ, PT ;  /* 0x000000ff0300720c */ /* 0x000fda0003f46270 */
[----:B------:R-:W-:Y:S01]  /*1160*/  @!P2 IMAD.MOV R2, RZ, RZ, -R2 ;  /* 0x000000ffff02a224 */ /* 0x000fe200078e0a02 */
[----:B------:R-:W-:-:S13]  /*1170*/  ISETP.NE.AND P2, PT, R26, RZ, PT ;  /* 0x000000ff1a00720c */ /* 0x000fda0003f45270 */
[----:B------:R-:W-:Y:S02]  /*1180*/  @!P2 LOP3.LUT R2, RZ, R21, RZ, 0x33, !PT ;  /* 0x00000015ff02a212 */ /* 0x000fe400078e33ff */
[----:B------:R-:W-:Y:S02]  /*1190*/  ISETP.EQ.AND P2, PT, R40, RZ, PT ;  /* 0x000000ff2800720c */ /* 0x000fe40003f42270 */
[----:B------:R-:W-:-:S13]  /*11a0*/  ISETP.NE.AND P3, PT, R35, R2, PT ;  /* 0x000000022300720c */ /* 0x000fda0003f65270 */
[----:B------:R-:W-:Y:S05]  /*11b0*/  @!P3 BRA P2, `(.L_x_27) ;  /* 0x00000000007cb947 */ /* 0x000fea0001000000 */
[----:B------:R-:W-:Y:S05]  /*11c0*/  BREAK.RELIABLE B7 ;  /* 0x0000000000077942 */ /* 0x000fea0003800100 */
[----:B------:R-:W-:Y:S05]  /*11d0*/  BRA `(.L_x_26) ;  /* 0x0000000000d07947 */ /* 0x000fea0003800000 */
.L_x_24:
[----:B------:R-:W-:-:S13]  /*11e0*/  ISETP.NE.AND P2, PT, R35, RZ, PT ;  /* 0x000000ff2300720c */ /* 0x000fda0003f45270 */
[----:B------:R-:W-:Y:S05]  /*11f0*/  @P2 BREAK.RELIABLE B7 ;  /* 0x0000000000072942 */ /* 0x000fea0003800100 */
[----:B------:R-:W-:Y:S05]  /*1200*/  @P2 BRA `(.L_x_26) ;  /* 0x0000000000c42947 */ /* 0x000fea0003800000 */
        /* <DEDUP_REMOVED lines=26> */
.L_x_27:
[----:B------:R-:W-:Y:S05]  /*13b0*/  BSYNC.RELIABLE B7 ;  /* 0x0000000000077941 */ /* 0x000fea0003800100 */
.L_x_23:
[----:B------:R-:W-:Y:S01]  /*13c0*/  IABS R2, R40 ;  /* 0x0000002800027213 */ /* 0x000fe20000000000 */
[----:B------:R0:W2:Y:S01]  /*13d0*/  LDS R11, [R42+0x4] ;  /* 0x000004002a0b7984 */ /* 0x0000a20000000800 */
[----:B------:R-:W-:Y:S01]  /*13e0*/  IABS R3, R35 ;  /* 0x0000002300037213 */ /* 0x000fe20000000000 */
[----:B------:R-:W-:Y:S04]  /*13f0*/  BSSY.RECONVERGENT B9, `(.L_x_28) ;  /* 0x0000010000097945 */ /* 0x000fe80003800200 */
[----:B------:R-:W-:-:S05]  /*1400*/  IMAD.IADD R2, R2, 0x1, R3 ;  /* 0x0000000102027824 */ /* 0x000fca00078e0203 */
[----:B------:R-:W-:-:S04]  /*1410*/  I2FP.F32.U32 R17, R2 ;  /* 0x0000000200117245 */ /* 0x000fc80000201000 */
[----:B------:R-:W4:Y:S08]  /*1420*/  MUFU.RCP R2, R17 ;  /* 0x0000001100027308 */ /* 0x000f300000001000 */
[----:B------:R-:W5:Y:S01]  /*1430*/  FCHK P2, R0, R17 ;  /* 0x0000001100007302 */ /* 0x000f620000040000 */
[----:B----4-:R-:W-:-:S04]  /*1440*/  FFMA R3, -R17, R2, 1 ;  /* 0x3f80000011037423 */ /* 0x010fc80000000102 */
[----:B------:R-:W-:-:S04]  /*1450*/  FFMA R3, R2, R3, R2 ;  /* 0x0000000302037223 */ /* 0x000fc80000000002 */
[----:B------:R-:W-:-:S04]  /*1460*/  FFMA R2, R0, R3, RZ ;  /* 0x0000000300027223 */ /* 0x000fc800000000ff */
[----:B------:R-:W-:-:S04]  /*1470*/  FFMA R16, -R17, R2, R0 ;  /* 0x0000000211107223 */ /* 0x000fc80000000100 */
[----:B------:R-:W-:Y:S01]  /*1480*/  FFMA R2, R3, R16, R2 ;  /* 0x0000001003027223 */ /* 0x000fe20000000002 */
[----:B0-2--5:R-:W-:Y:S06]  /*1490*/  @!P2 BRA `(.L_x_29) ;  /* 0x000000000014a947 */ /* 0x025fec0003800000 */
[----:B------:R-:W-:Y:S01]  /*14a0*/  MOV R3, R17 ;  /* 0x0000001100037202 */ /* 0x000fe20000000f00 */
[----:B------:R-:W-:Y:S01]  /*14b0*/  IMAD.MOV.U32 R2, RZ, RZ, R0 ;  /* 0x000000ffff027224 */ /* 0x000fe200078e0000 */
[----:B------:R-:W-:-:S07]  /*14c0*/  MOV R43, 0x14e0 ;  /* 0x000014e0002b7802 */ /* 0x000fce0000000f00 */
[----:B-1-3--:R-:W-:Y:S05]  /*14d0*/  CALL.REL.NOINC `($__internal_1_$__cuda_sm3x_div_rn_noftz_f32_slowpath) ;  /* 0x000000b000247944 */ /* 0x00afea0003c00000 */
[----:B------:R-:W-:-:S07]  /*14e0*/  IMAD.MOV.U32 R2, RZ, RZ, R44 ;  /* 0x000000ffff027224 */ /* 0x000fce00078e002c */
.L_x_29:
[----:B------:R-:W-:Y:S05]  /*14f0*/  BSYNC.RECONVERGENT B9 ;  /* 0x0000000000097941 */ /* 0x000fea0003800200 */
.L_x_28:
[----:B------:R-:W-:-:S13]  /*1500*/  FSETP.GT.AND P2, PT, |R11|, R2, PT ;  /* 0x000000020b00720b */ /* 0x000fda0003f44200 */
[----:B------:R4:W-:Y:S02]  /*1510*/  @P2 STS [R42+0x4], R2 ;  /* 0x000004022a002388 */ /* 0x0009e40000000800 */
.L_x_26:
[----:B------:R-:W-:Y:S05]  /*1520*/  BSYNC.RECONVERGENT B0 ;  /* 0x0000000000007941 */ /* 0x000fea0003800200 */
.L_x_22:
[----:B------:R-:W-:Y:S01]  /*1530*/  ISETP.NE.AND P2, PT, R35, RZ, PT ;  /* 0x000000ff2300720c */ /* 0x000fe20003f45270 */
[----:B------:R-:W-:Y:S01]  /*1540*/  BSSY.RECONVERGENT B0, `(.L_x_30) ;  /* 0x0000331000007945 */ /* 0x000fe20003800200 */
[----:B----4-:R-:W-:Y:S02]  /*1550*/  IABS R2, R40 ;  /* 0x0000002800027213 */ /* 0x010fe40000000000 */
[----:B0-2---:R-:W-:-:S04]  /*1560*/  IABS R3, R35 ;  /* 0x0000002300037213 */ /* 0x005fc80000000000 */
[----:B------:R-:W-:-:S04]  /*1570*/  IADD3 R2, PT, PT, R2, R3, RZ ;  /* 0x0000000302027210 */ /* 0x000fc80007ffe0ff */
[----:B------:R-:W-:Y:S01]  /*1580*/  I2FP.F32.U32 R11, R2 ;  /* 0x00000002000b7245 */ /* 0x000fe20000201000 */
[----:B------:R-:W-:Y:S06]  /*1590*/  @!P2 BRA `(.L_x_31) ;  /* 0x0000001400b0a947 */ /* 0x000fec0003800000 */
[----:B------:R-:W-:Y:S01]  /*15a0*/  ISETP.NE.AND P2, PT, R33, RZ, PT ;  /* 0x000000ff2100720c */ /* 0x000fe20003f45270 */
[----:B------:R-:W-:-:S12]  /*15b0*/  BSSY.RECONVERGENT B9, `(.L_x_32) ;  /* 0x00000f1000097945 */ /* 0x000fd80003800200 */
[----:B------:R-:W-:Y:S05]  /*15c0*/  @!P2 BRA `(.L_x_33) ;  /* 0x0000000c00bca947 */ /* 0x000fea0003800000 */
[----:B------:R-:W-:-:S07]  /*15d0*/  IMAD.MOV.U32 R41, RZ, RZ, R27 ;  /* 0x000000ffff297224 */ /* 0x000fce00078e001b */
.L_x_48:
[----:B0-----:R-:W0:Y:S01]  /*15e0*/  LDS.64 R16, [R34] ;  /* 0x0000000022107984 */ /* 0x001e220000000a00 */
[----:B------:R-:W-:Y:S01]  /*15f0*/  VIADD R41, R41, 0x2 ;  /* 0x0000000229297836 */ /* 0x000fe20000000000 */
[----:B------:R-:W-:Y:S04]  /*1600*/  BSSY.RECONVERGENT B10, `(.L_x_34) ;  /* 0x00000730000a7945 */ /* 0x000fe80003800200 */
[----:B------:R-:W-:Y:S01]  /*1610*/  ISETP.NE.AND P6, PT, R41, RZ, PT ;  /* 0x000000ff2900720c */ /* 0x000fe20003fc5270 */
[----:B0-----:R-:W-:Y:S01]  /*1620*/  IMAD.IADD R47, R16, 0x1, -R8 ;  /* 0x00000001102f7824 */ /* 0x001fe200078e0a08 */
[----:B------:R-:W-:-:S04]  /*1630*/  IADD3 R3, PT, PT, -R9, R17, RZ ;  /* 0x0000001109037210 */ /* 0x000fc80007ffe1ff */
[----:B------:R-:W-:Y:S02]  /*1640*/  ISETP.NE.AND P2, PT, R3, RZ, PT ;  /* 0x000000ff0300720c */ /* 0x000fe40003f45270 */
[----:B------:R-:W-:-:S13]  /*1650*/  ISETP.EQ.AND P3, PT, R47, RZ, PT ;  /* 0x000000ff2f00720c */ /* 0x000fda0003f62270 */
[----:B--2---:R-:W-:Y:S05]  /*1660*/  @P2 BRA P3, `(.L_x_35) ;  /* 0x0000000400b02947 */ /* 0x004fea0001800000 */
[----:B------:R-:W-:Y:S01]  /*1670*/  ISETP.NE.AND P2, PT, R3, RZ, PT ;  /* 0x000000ff0300720c */ /* 0x000fe20003f45270 */
[----:B------:R-:W-:Y:S01]  /*1680*/  BSSY.RELIABLE B7, `(.L_x_36) ;  /* 0x0000056000077945 */ /* 0x000fe20003800100 */
[----:B------:R-:W-:-:S13]  /*1690*/  ISETP.NE.AND P3, PT, R47, RZ, PT ;  /* 0x000000ff2f00720c */ /* 0x000fda0003f65270 */
[----:B------:R-:W-:Y:S05]  /*16a0*/  @!P2 BRA P3, `(.L_x_37) ;  /* 0x0000000000e0a947 */ /* 0x000fea0001800000 */
[----:B------:R-:W-:-:S13]  /*16b0*/  ISETP.EQ.OR P2, PT, R47, RZ, !P2 ;  /* 0x000000ff2f00720c */ /* 0x000fda0005742670 */
[----:B------:R-:W-:Y:S05]  /*16c0*/  @P2 BREAK.RELIABLE B7 ;  /* 0x0000000000072942 */ /* 0x000fea0003800100 */
[----:B------:R-:W-:Y:S05]  /*16d0*/  @P2 BRA `(.L_x_35) ;  /* 0x0000000400942947 */ /* 0x000fea0003800000 */
[----:B------:R-:W-:-:S04]  /*16e0*/  IABS R2, R47 ;  /* 0x0000002f00027213 */ /* 0x000fc80000000000 */
[----:B------:R-:W0:Y:S08]  /*16f0*/  I2F.RP R43, R2 ;  /* 0x00000002002b7306 */ /* 0x000e300000209400 */
[----:B0-----:R-:W0:Y:S02]  /*1700*/  MUFU.RCP R43, R43 ;  /* 0x0000002b002b7308 */ /* 0x001e240000001000 */
[----:B0-----:R-:W-:-:S06]  /*1710*/  VIADD R18, R43, 0xffffffe ;  /* 0x0ffffffe2b127836 */ /* 0x001fcc0000000000 */
[----:B------:R0:W2:Y:S02]  /*1720*/  F2I.FTZ.U32.TRUNC.NTZ R19, R18 ;  /* 0x0000001200137305 */ /* 0x0000a4000021f000 */
[----:B0-----:R-:W-:Y:S02]  /*1730*/  IMAD.MOV.U32 R18, RZ, RZ, RZ ;  /* 0x000000ffff127224 */ /* 0x001fe400078e00ff */
[----:B--2---:R-:W-:-:S05]  /*1740*/  IMAD R44, R19, R2, RZ ;  /* 0x00000002132c7224 */ /* 0x004fca00078e02ff */
[----:B------:R-:W-:Y:S02]  /*1750*/  IADD3 R45, PT, PT, -R44, RZ, RZ ;  /* 0x000000ff2c2d7210 */ /* 0x000fe40007ffe1ff */
[----:B------:R-:W-:-:S03]  /*1760*/  IABS R44, R47 ;  /* 0x0000002f002c7213 */ /* 0x000fc60000000000 */
[----:B------:R-:W-:Y:S01]  /*1770*/  IMAD.HI.U32 R19, R19, R45, R18 ;  /* 0x0000002d13137227 */ /* 0x000fe200078e0012 */
[----:B------:R-:W-:-:S03]  /*1780*/  LOP3.LUT R18, R47, R2, RZ, 0x3c, !PT ;  /* 0x000000022f127212 */ /* 0x000fc600078e3cff */
[----:B------:R-:W-:Y:S02]  /*1790*/  IMAD.MOV R44, RZ, RZ, -R44 ;  /* 0x000000ffff2c7224 */ /* 0x000fe400078e0a2c */
        /* <DEDUP_REMOVED lines=13> */
[----:B------:R-:W-:Y:S05]  /*1870*/  @P2 BRA `(.L_x_35) ;  /* 0x00000004002c2947 */ /* 0x000fea0003800000 */
[-C--:B------:R-:W-:Y:S02]  /*1880*/  IABS R44, R3.reuse ;  /* 0x00000003002c7213 */ /* 0x080fe40000000000 */
[----:B------:R-:W-:Y:S02]  /*1890*/  IABS R46, R3 ;  /* 0x00000003002e7213 */ /* 0x000fe40000000000 */
[----:B------:R-:W0:Y:S08]  /*18a0*/  I2F.RP R43, R44 ;  /* 0x0000002c002b7306 */ /* 0x000e300000209400 */
[----:B0-----:R-:W0:Y:S02]  /*18b0*/  MUFU.RCP R43, R43 ;  /* 0x0000002b002b7308 */ /* 0x001e240000001000 */
[----:B0-----:R-:W-:-:S06]  /*18c0*/  VIADD R18, R43, 0xffffffe ;  /* 0x0ffffffe2b127836 */ /* 0x001fcc0000000000 */
[----:B------:R0:W2:Y:S02]  /*18d0*/  F2I.FTZ.U32.TRUNC.NTZ R19, R18 ;  /* 0x0000001200137305 */ /* 0x0000a4000021f000 */
[----:B0-----:R-:W-:Y:S02]  /*18e0*/  HFMA2 R18, -RZ, RZ, 0, 0 ;  /* 0x00000000ff127431 */ /* 0x001fe400000001ff */
[----:B--2---:R-:W-:-:S04]  /*18f0*/  IMAD.MOV R45, RZ, RZ, -R19 ;  /* 0x000000ffff2d7224 */ /* 0x004fc800078e0a13 */
[----:B------:R-:W-:-:S04]  /*1900*/  IMAD R45, R45, R44, RZ ;  /* 0x0000002c2d2d7224 */ /* 0x000fc800078e02ff */
[----:B------:R-:W-:Y:S01]  /*1910*/  IMAD.HI.U32 R19, R19, R45, R18 ;  /* 0x0000002d13137227 */ /* 0x000fe200078e0012 */
[----:B------:R-:W-:-:S03]  /*1920*/  LOP3.LUT R18, R3, R44, RZ, 0x3c, !PT ;  /* 0x0000002c03127212 */ /* 0x000fc600078e3cff */
[----:B------:R-:W-:Y:S02]  /*1930*/  IMAD.MOV R45, RZ, RZ, -R46 ;  /* 0x000000ffff2d7224 */ /* 0x000fe400078e0a2e */
[----:B------:R-:W-:-:S04]  /*1940*/  IMAD.HI.U32 R19, R19, R44, RZ ;  /* 0x0000002c13137227 */ /* 0x000fc800078e00ff */
[----:B------:R-:W-:-:S05]  /*1950*/  IMAD R43, R19, R45, R44 ;  /* 0x0000002d132b7224 */ /* 0x000fca00078e022c */
        /* <DEDUP_REMOVED lines=8> */
[----:B------:R-:W-:-:S04]  /*19e0*/  @!P2 LOP3.LUT R19, RZ, R44, RZ, 0x33, !PT ;  /* 0x0000002cff13a212 */ /* 0x000fc800078e33ff */
[----:B------:R-:W-:-:S13]  /*19f0*/  ISETP.NE.AND P2, PT, R40, R19, PT ;  /* 0x000000132800720c */ /* 0x000fda0003f45270 */
[----:B------:R-:W-:Y:S05]  /*1a00*/  @P2 BREAK.RELIABLE B7 ;  /* 0x0000000000072942 */ /* 0x000fea0003800100 */
[----:B------:R-:W-:Y:S05]  /*1a10*/  @!P2 BRA `(.L_x_38) ;  /* 0x000000000070a947 */ /* 0x000fea0003800000 */
[----:B------:R-:W-:Y:S05]  /*1a20*/  BRA `(.L_x_35) ;  /* 0x0000000000c07947 */ /* 0x000fea0003800000 */
.L_x_37:
[----:B------:R-:W-:-:S04]  /*1a30*/  IABS R2, R47 ;  /* 0x0000002f00027213 */ /* 0x000fc80000000000 */
[----:B------:R-:W0:Y:S08]  /*1a40*/  I2F.RP R43, R2 ;  /* 0x00000002002b7306 */ /* 0x000e300000209400 */
[----:B0-----:R-:W0:Y:S02]  /*1a50*/  MUFU.RCP R43, R43 ;  /* 0x0000002b002b7308 */ /* 0x001e240000001000 */
[----:B0-----:R-:W-:-:S06]  /*1a60*/  IADD3 R18, PT, PT, R43, 0xffffffe, RZ ;  /* 0x0ffffffe2b127810 */ /* 0x001fcc0007ffe0ff */
[----:B------:R0:W2:Y:S02]  /*1a70*/  F2I.FTZ.U32.TRUNC.NTZ R19, R18 ;  /* 0x0000001200137305 */ /* 0x0000a4000021f000 */
[----:B0-----:R-:W-:Y:S02]  /*1a80*/  IMAD.MOV.U32 R18, RZ, RZ, RZ ;  /* 0x000000ffff127224 */ /* 0x001fe400078e00ff */
[----:B--2---:R-:W-:-:S04]  /*1a90*/  IMAD R44, R19, R2, RZ ;  /* 0x00000002132c7224 */ /* 0x004fc800078e02ff */
[----:B------:R-:W-:Y:S01]  /*1aa0*/  IMAD.MOV R45, RZ, RZ, -R44 ;  /* 0x000000ffff2d7224 */ /* 0x000fe200078e0a2c */
[----:B------:R-:W-:-:S03]  /*1ab0*/  IABS R44, R47 ;  /* 0x0000002f002c7213 */ /* 0x000fc60000000000 */
[----:B------:R-:W-:Y:S01]  /*1ac0*/  IMAD.HI.U32 R45, R19, R45, R18 ;  /* 0x0000002d132d7227 */ /* 0x000fe200078e0012 */
[----:B------:R-:W-:Y:S02]  /*1ad0*/  IADD3 R19, PT, PT, RZ, -R44, RZ ;  /* 0x8000002cff137210 */ /* 0x000fe40007ffe0ff */
[----:B------:R-:W-:-:S03]  /*1ae0*/  LOP3.LUT R18, R47, R2, RZ, 0x3c, !PT ;  /* 0x000000022f127212 */ /* 0x000fc600078e3cff */
        /* <DEDUP_REMOVED lines=11> */
[----:B------:R-:W-:-:S04]  /*1ba0*/  ISETP.NE.AND P2, PT, R35, R44, PT ;  /* 0x0000002c2300720c */ /* 0x000fc80003f45270 */
[----:B------:R-:W-:-:S13]  /*1bb0*/  ISETP.NE.OR P2, PT, R40, RZ, P2 ;  /* 0x000000ff2800720c */ /* 0x000fda0001745670 */
[----:B------:R-:W-:Y:S05]  /*1bc0*/  @P2 BREAK.RELIABLE B7 ;  /* 0x0000000000072942 */ /* 0x000fea0003800100 */
[----:B------:R-:W-:Y:S05]  /*1bd0*/  @P2 BRA `(.L_x_35) ;  /* 0x0000000000542947 */ /* 0x000fea0003800000 */
.L_x_38:
[----:B------:R-:W-:Y:S05]  /*1be0*/  BSYNC.RELIABLE B7 ;  /* 0x0000000000077941 */ /* 0x000fea0003800100 */
.L_x_36:
[----:B------:R0:W2:Y:S01]  /*1bf0*/  LDS R18, [R42+0x8] ;  /* 0x000008002a127984 */ /* 0x0000a20000000800 */
[----:B------:R-:W4:Y:S01]  /*1c00*/  MUFU.RCP R44, R11 ;  /* 0x0000000b002c7308 */ /* 0x000f220000001000 */
[----:B------:R-:W-:Y:S01]  /*1c10*/  IABS R3, R3 ;  /* 0x0000000300037213 */ /* 0x000fe20000000000 */
[----:B------:R-:W-:Y:S04]  /*1c20*/  BSSY.RECONVERGENT B11, `(.L_x_39) ;  /* 0x000000e0000b7945 */ /* 0x000fe80003800200 */
[----:B------:R-:W-:-:S05]  /*1c30*/  IMAD.IADD R2, R2, 0x1, R3 ;  /* 0x0000000102027824 */ /* 0x000fca00078e0203 */
[----:B------:R-:W-:-:S04]  /*1c40*/  I2FP.F32.S32 R2, R2 ;  /* 0x0000000200027245 */ /* 0x000fc80000201400 */
[----:B------:R-:W5:Y:S01]  /*1c50*/  FCHK P2, R2, R11 ;  /* 0x0000000b02007302 */ /* 0x000f620000040000 */
[----:B----4-:R-:W-:-:S04]  /*1c60*/  FFMA R3, -R11, R44, 1 ;  /* 0x3f8000000b037423 */ /* 0x010fc8000000012c */
[----:B------:R-:W-:-:S04]  /*1c70*/  FFMA R3, R44, R3, R44 ;  /* 0x000000032c037223 */ /* 0x000fc8000000002c */
[----:B------:R-:W-:-:S04]  /*1c80*/  FFMA R44, R2, R3, RZ ;  /* 0x00000003022c7223 */ /* 0x000fc800000000ff */
[----:B------:R-:W-:-:S04]  /*1c90*/  FFMA R19, -R11, R44, R2 ;  /* 0x0000002c0b137223 */ /* 0x000fc80000000102 */
[----:B------:R-:W-:Y:S01]  /*1ca0*/  FFMA R3, R3, R19, R44 ;  /* 0x0000001303037223 */ /* 0x000fe2000000002c */
[----:B0----5:R-:W-:Y:S06]  /*1cb0*/  @!P2 BRA `(.L_x_40) ;  /* 0x000000000010a947 */ /* 0x021fec0003800000 */
[----:B------:R-:W-:Y:S02]  /*1cc0*/  MOV R3, R11 ;  /* 0x0000000b00037202 */ /* 0x000fe40000000f00 */
[----:B------:R-:W-:-:S07]  /*1cd0*/  MOV R43, 0x1cf0 ;  /* 0x00001cf0002b7802 */ /* 0x000fce0000000f00 */
[----:B-123--:R-:W-:Y:S05]  /*1ce0*/  CALL.REL.NOINC `($__internal_1_$__cuda_sm3x_div_rn_noftz_f32_slowpath) ;  /* 0x000000a800207944 */ /* 0x00efea0003c00000 */
[----:B------:R-:W-:-:S07]  /*1cf0*/  IMAD.MOV.U32 R3, RZ, RZ, R44 ;  /* 0x000000ffff037224 */ /* 0x000fce00078e002c */
.L_x_40:
[----:B------:R-:W-:Y:S05]  /*1d00*/  BSYNC.RECONVERGENT B11 ;  /* 0x00000000000b7941 */ /* 0x000fea0003800200 */
.L_x_39:
[----:B--2---:R-:W-:-:S13]  /*1d10*/  FSETP.GT.AND P2, PT, |R18|, R3, PT ;  /* 0x000000031200720b */ /* 0x004fda0003f44200 */
[----:B------:R0:W-:Y:S02]  /*1d20*/  @P2 STS [R42+0x8], R3 ;  /* 0x000008032a002388 */ /* 0x0001e40000000800 */
.L_x_35:
[----:B------:R-:W-:Y:S05]  /*1d30*/  BSYNC.RECONVERGENT B10 ;  /* 0x00000000000a7941 */ /* 0x000fea0003800200 */
.L_x_34:
[----:B------:R-:W-:Y:S01]  /*1d40*/  STS.64 [R30], R16 ;  /* 0x000000101e007388 */ /* 0x000fe20000000a00 */
[----:B------:R-:W-:Y:S03]  /*1d50*/  BSSY.RECONVERGENT B10, `(.L_x_41) ;  /* 0x00000740000a7945 */ /* 0x000fe60003800200 */
[----:B------:R-:W0:Y:S02]  /*1d60*/  LDS.64 R18, [R34] ;  /* 0x0000000022127984 */ /* 0x000e240000000a00 */
[----:B0-----:R-:W-:Y:S01]  /*1d70*/  IMAD.IADD R3, R19, 0x1, -R9 ;  /* 0x0000000113037824 */ /* 0x001fe200078e0a09 */
[----:B------:R-:W-:-:S04]  /*1d80*/  IADD3 R47, PT, PT, -R8, R18, RZ ;  /* 0x00000012082f7210 */ /* 0x000fc80007ffe1ff */
[----:B------:R-:W-:Y:S02]  /*1d90*/  ISETP.NE.AND P2, PT, R3, RZ, PT ;  /* 0x000000ff0300720c */ /* 0x000fe40003f45270 */
[----:B------:R-:W-:-:S13]  /*1da0*/  ISETP.EQ.AND P3, PT, R47, RZ, PT ;  /* 0x000000ff2f00720c */ /* 0x000fda0003f62270 */
[----:B------:R-:W-:Y:S05]  /*1db0*/  @P2 BRA P3, `(.L_x_42) ;  /* 0x0000000400b42947 */ /* 0x000fea0001800000 */
        /* <DEDUP_REMOVED lines=12> */
[----:B0-----:R-:W-:Y:S02]  /*1e80*/  HFMA2 R16, -RZ, RZ, 0, 0 ;  /* 0x00000000ff107431 */ /* 0x001fe400000001ff */
[----:B--2---:R-:W-:-:S04]  /*1e90*/  IMAD R44, R17, R2, RZ ;  /* 0x00000002112c7224 */ /* 0x004fc800078e02ff */
[----:B------:R-:W-:Y:S01]  /*1ea0*/  IMAD.MOV R45, RZ, RZ, -R44 ;  /* 0x000000ffff2d7224 */ /* 0x000fe200078e0a2c */
[----:B------:R-:W-:-:S03]  /*1eb0*/  IABS R44, R47 ;  /* 0x0000002f002c7213 */ /* 0x000fc60000000000 */
        /* <DEDUP_REMOVED lines=21> */
[----:B0-----:R-:W-:-:S06]  /*2010*/  IADD3 R16, PT, PT, R43, 0xffffffe, RZ ;  /* 0x0ffffffe2b107810 */ /* 0x001fcc0007ffe0ff */
[----:B------:R0:W2:Y:S02]  /*2020*/  F2I.FTZ.U32.TRUNC.NTZ R17, R16 ;  /* 0x0000001000117305 */ /* 0x0000a4000021f000 */
[----:B0-----:R-:W-:Y:S02]  /*2030*/  IMAD.MOV.U32 R16, RZ, RZ, RZ ;  /* 0x000000ffff107224 */ /* 0x001fe400078e00ff */
[----:B--2---:R-:W-:-:S04]  /*2040*/  IMAD.MOV R45, RZ, RZ, -R17 ;  /* 0x000000ffff2d7224 */ /* 0x004fc800078e0a11 */
[----:B------:R-:W-:-:S04]  /*2050*/  IMAD R45, R45, R44, RZ ;  /* 0x0000002c2d2d7224 */ /* 0x000fc800078e02ff */
        /* <DEDUP_REMOVED lines=18> */
.L_x_44:
        /* <DEDUP_REMOVED lines=23> */
[----:B------:R-:W-:-:S04]  /*22f0*/  ISETP.NE.AND P2, PT, R35, R44, PT ;  /* 0x0000002c2300720c */ /* 0x000fc80003f45270 */
[----:B------:R-:W-:-:S13]  /*2300*/  ISETP.NE.OR P2, PT, R40, RZ, P2 ;  /* 0x000000ff2800720c */ /* 0x000fda0001745670 */
[----:B------:R-:W-:Y:S05]  /*2310*/  @P2 BREAK.RELIABLE B7 ;  /* 0x0000000000072942 */ /* 0x000fea0003800100 */
[----:B------:R-:W-:Y:S05]  /*2320*/  @P2 BRA `(.L_x_42) ;  /* 0x0000000000582947 */ /* 0x000fea0003800000 */
.L_x_45:
[----:B------:R-:W-:Y:S05]  /*2330*/  BSYNC.RELIABLE B7 ;  /* 0x0000000000077941 */ /* 0x000fea0003800100 */
.L_x_43:
        /* <DEDUP_REMOVED lines=13> */
[----:B------:R-:W-:Y:S01]  /*2410*/  IMAD.MOV.U32 R2, RZ, RZ, R46 ;  /* 0x000000ffff027224 */ /* 0x000fe200078e002e */
[----:B------:R-:W-:Y:S02]  /*2420*/  MOV R3, R11 ;  /* 0x0000000b00037202 */ /* 0x000fe40000000f00 */
[----:B------:R-:W-:-:S07]  /*2430*/  MOV R43, 0x2450 ;  /* 0x00002450002b7802 */ /* 0x000fce0000000f00 */
[----:B-123--:R-:W-:Y:S05]  /*2440*/  CALL.REL.NOINC `($__internal_1_$__cuda_sm3x_div_rn_noftz_f32_slowpath) ;  /* 0x000000a000487944 */ /* 0x00efea0003c00000 */
[----:B------:R-:W-:-:S07]  /*2450*/  IMAD.MOV.U32 R3, RZ, RZ, R44 ;  /* 0x000000ffff037224 */ /* 0x000fce00078e002c */
.L_x_47:
[----:B------:R-:W-:Y:S05]  /*2460*/  BSYNC.RECONVERGENT B11 ;  /* 0x00000000000b7941 */ /* 0x000fea0003800200 */
.L_x_46:
[----:B--2---:R-:W-:-:S13]  /*2470*/  FSETP.GT.AND P2, PT, |R16|, R3, PT ;  /* 0x000000031000720b */ /* 0x004fda0003f44200 */
[----:B------:R0:W-:Y:S02]  /*2480*/  @P2 STS [R42+0x8], R3 ;  /* 0x000008032a002388 */ /* 0x0001e40000000800 */
.L_x_42:
[----:B------:R-:W-:Y:S05]  /*2490*/  BSYNC.RECONVERGENT B10 ;  /* 0x00000000000a7941 */ /* 0x000fea0003800200 */
.L_x_41:
[----:B------:R2:W-:Y:S01]  /*24a0*/  STS.64 [R30], R18 ;  /* 0x000000121e007388 */ /* 0x0005e20000000a00 */
[----:B------:R-:W-:Y:S05]  /*24b0*/  @P6 BRA `(.L_x_48) ;  /* 0xfffffff000486947 */ /* 0x000fea000383ffff */
.L_x_33:
[----:B------:R-:W-:Y:S05]  /*24c0*/  BSYNC.RECONVERGENT B9 ;  /* 0x0000000000097941 */ /* 0x000fea0003800200 */
.L_x_32:
[----:B------:R-:W-:-:S13]  /*24d0*/  ISETP.NE.AND P2, PT, R31, RZ, PT ;  /* 0x000000ff1f00720c */ /* 0x000fda0003f45270 */
[----:B------:R-:W-:Y:S05]  /*24e0*/  @!P2 BRA `(.L_x_49) ;  /* 0x0000002000d8a947 */ /* 0x000fea0003800000 */
[----:B------:R-:W0:Y:S01]  /*24f0*/  LDS.64 R16, [R34] ;  /* 0x0000000022107984 */ /* 0x000e220000000a00 */
[----:B------:R-:W-:Y:S01]  /*2500*/  BSSY.RECONVERGENT B9, `(.L_x_50) ;  /* 0x0000073000097945 */ /* 0x000fe20003800200 */
        /* <DEDUP_REMOVED lines=12> */
[-C--:B------:R-:W-:Y:S02]  /*25d0*/  IABS R2, R45.reuse ;  /* 0x0000002d00027213 */ /* 0x080fe40000000000 */
[----:B------:R-:W-:Y:S02]  /*25e0*/  IABS R44, R45 ;  /* 0x0000002d002c7213 */ /* 0x000fe40000000000 */
[----:B------:R-:W0:Y:S08]  /*25f0*/  I2F.RP R41, R2 ;  /* 0x0000000200297306 */ /* 0x000e300000209400 */
[----:B0-----:R-:W2:Y:S02]  /*2600*/  MUFU.RCP R41, R41 ;  /* 0x0000002900297308 */ /* 0x001ea40000001000 */
[----:B--2---:R-:W-:-:S06]  /*2610*/  VIADD R18, R41, 0xffffffe ;  /* 0x0ffffffe29127836 */ /* 0x004fcc0000000000 */
[----:B------:R0:W2:Y:S02]  /*2620*/  F2I.FTZ.U32.TRUNC.NTZ R19, R18 ;  /* 0x0000001200137305 */ /* 0x0000a4000021f000 */
[----:B0-----:R-:W-:Y:S02]  /*2630*/  HFMA2 R18, -RZ, RZ, 0, 0 ;  /* 0x00000000ff127431 */ /* 0x001fe400000001ff */
[----:B--2---:R-:W-:-:S04]  /*2640*/  IMAD R43, R19, R2, RZ ;  /* 0x00000002132b7224 */ /* 0x004fc800078e02ff */
[----:B------:R-:W-:-:S04]  /*2650*/  IMAD.MOV R43, RZ, RZ, -R43 ;  /* 0x000000ffff2b7224 */ /* 0x000fc800078e0a2b */
        /* <DEDUP_REMOVED lines=44> */
.L_x_53:
[-C--:B------:R-:W-:Y:S02]  /*2920*/  IABS R2, R45.reuse ;  /* 0x0000002d00027213 */ /* 0x080fe40000000000 */
[----:B------:R-:W-:Y:S02]  /*2930*/  IABS R44, R45 ;  /* 0x0000002d002c7213 */ /* 0x000fe40000000000 */
[----:B------:R-:W0:Y:S08]  /*2940*/  I2F.RP R41, R2 ;  /* 0x0000000200297306 */ /* 0x000e300000209400 */
[----:B0-----:R-:W2:Y:S02]  /*2950*/  MUFU.RCP R41, R41 ;  /* 0x0000002900297308 */ /* 0x001ea40000001000 */
[----:B--2---:R-:W-:-:S06]  /*2960*/  VIADD R18, R41, 0xffffffe ;  /* 0x0ffffffe29127836 */ /* 0x004fcc0000000000 */
[----:B------:R0:W2:Y:S02]  /*2970*/  F2I.FTZ.U32.TRUNC.NTZ R19, R18 ;  /* 0x0000001200137305 */ /* 0x0000a4000021f000 */
[----:B0-----:R-:W-:Y:S02]  /*2980*/  IMAD.MOV.U32 R18, RZ, RZ, RZ ;  /* 0x000000ffff127224 */ /* 0x001fe400078e00ff */
[----:B--2---:R-:W-:-:S05]  /*2990*/  IMAD R43, R19, R2, RZ ;  /* 0x00000002132b7224 */ /* 0x004fca00078e02ff */
[----:B------:R-:W-:-:S05]  /*29a0*/  IADD3 R43, PT, PT, -R43, RZ, RZ ;  /* 0x000000ff2b2b7210 */ /* 0x000fca0007ffe1ff */
        /* <DEDUP_REMOVED lines=18> */
.L_x_54:
[----:B------:R-:W-:Y:S05]  /*2ad0*/  BSYNC.RELIABLE B7 ;  /* 0x0000000000077941 */ /* 0x000fea0003800100 */
.L_x_52:
        /* <DEDUP_REMOVED lines=18> */
.L_x_56:
[----:B------:R-:W-:Y:S05]  /*2c00*/  BSYNC.RECONVERGENT B10 ;  /* 0x00000000000a7941 */ /* 0x000fea0003800200 */
.L_x_55:
[----:B--2---:R-:W-:-:S13]  /*2c10*/  FSETP.GT.AND P2, PT, |R18|, R3, PT ;  /* 0x000000031200720b */ /* 0x004fda0003f44200 */
[----:B------:R0:W-:Y:S02]  /*2c20*/  @P2 STS [R42+0x8], R3 ;  /* 0x000008032a002388 */ /* 0x0001e40000000800 */
.L_x_51:
[----:B------:R-:W-:Y:S05]  /*2c30*/  BSYNC.RECONVERGENT B9 ;  /* 0x0000000000097941 */ /* 0x000fea0003800200 */
.L_x_50:
[----:B------:R4:W-:Y:S01]  /*2c40*/  STS.64 [R30], R16 ;  /* 0x000000101e007388 */ /* 0x0009e20000000a00 */
[----:B------:R-:W-:Y:S05]  /*2c50*/  BRA `(.L_x_49) ;  /* 0x0000001800fc7947 */ /* 0x000fea0003800000 */
.L_x_31:
[----:B------:R-:W-:Y:S01]  /*2c60*/  ISETP.NE.AND P2, PT, R33, RZ, PT ;  /* 0x000000ff2100720c */ /* 0x000fe20003f45270 */
[----:B------:R-:W-:-:S12]  /*2c70*/  BSSY.RECONVERGENT B9, `(.L_x_57) ;  /* 0x0000128000097945 */ /* 0x000fd80003800200 */
[----:B------:R-:W-:Y:S05]  /*2c80*/  @!P2 BRA `(.L_x_58) ;  /* 0x000000100098a947 */ /* 0x000fea0003800000 */
[----:B------:R-:W-:-:S07]  /*2c90*/  IMAD.MOV.U32 R41, RZ, RZ, RZ ;  /* 0x000000ffff297224 */ /* 0x000fce00078e00ff */
.L_x_75:
[----:B0-----:R-:W0:Y:S01]  /*2ca0*/  LDS.64 R16, [R34] ;  /* 0x0000000022107984 */ /* 0x001e220000000a00 */
[----:B------:R-:W-:Y:S01]  /*2cb0*/  IADD3 R41, PT, PT, R41, 0x2, RZ ;  /* 0x0000000229297810 */ /* 0x000fe20007ffe0ff */
[----:B------:R-:W-:Y:S04]  /*2cc0*/  BSSY.RECONVERGENT B10, `(.L_x_59) ;  /* 0x000008f0000a7945 */ /* 0x000fe80003800200 */
[----:B------:R-:W-:Y:S01]  /*2cd0*/  BSSY.RELIABLE B7, `(.L_x_60) ;  /* 0x0000077000077945 */ /* 0x000fe20003800100 */
[----:B------:R-:W-:Y:S01]  /*2ce0*/  ISETP.NE.AND P6, PT, R41, R32, PT ;  /* 0x000000202900720c */ /* 0x000fe20003fc5270 */
[----:B0-----:R-:W-:Y:S02]  /*2cf0*/  IMAD.IADD R2, R17, 0x1, -R9 ;  /* 0x0000000111027824 */ /* 0x001fe400078e0a09 */
[----:B------:R-:W-:-:S03]  /*2d00*/  IMAD.IADD R3, R16, 0x1, -R8 ;  /* 0x0000000110037824 */ /* 0x000fc600078e0a08 */
[----:B------:R-:W-:Y:S02]  /*2d10*/  ISETP.NE.AND P2, PT, R2, RZ, PT ;  /* 0x000000ff0200720c */ /* 0x000fe40003f45270 */
[----:B------:R-:W-:-:S13]  /*2d20*/  ISETP.EQ.AND P3, PT, R3, RZ, PT ;  /* 0x000000ff0300720c */ /* 0x000fda0003f62270 */
[----:B--2---:R-:W-:Y:S05]  /*2d30*/  @P2 BRA P3, `(.L_x_61) ;  /* 0x0000000400582947 */ /* 0x004fea0001800000 */
[----:B------:R-:W-:Y:S02]  /*2d40*/  ISETP.NE.AND P2, PT, R2, RZ, PT ;  /* 0x000000ff0200720c */ /* 0x000fe40003f45270 */
        /* <DEDUP_REMOVED lines=28> */
[----:B------:R-:W-:-:S13]  /*2f10*/  ISETP.NE.AND P2, PT, R19, RZ, PT ;  /* 0x000000ff1300720c */ /* 0x000fda0003f45270 */
        /* <DEDUP_REMOVED lines=8> */
[----:B0-----:R-:W-:Y:S01]  /*2fa0*/  IMAD.MOV.U32 R18, RZ, RZ, RZ ;  /* 0x000000ffff127224 */ /* 0x001fe200078e00ff */
[----:B--2---:R-:W-:-:S05]  /*2fb0*/  IADD3 R45, PT, PT, RZ, -R19, RZ ;  /* 0x80000013ff2d7210 */ /* 0x004fca0007ffe0ff */
[----:B------:R-:W-:-:S04]  /*2fc0*/  IMAD R45, R45, R44, RZ ;  /* 0x0000002c2d2d7224 */ /* 0x000fc800078e02ff */
        /* <DEDUP_REMOVED lines=18> */
.L_x_62:
[-C--:B------:R-:W-:Y:S02]  /*30f0*/  IABS R44, R3.reuse ;  /* 0x00000003002c7213 */ /* 0x080fe40000000000 */
[----:B------:R-:W-:Y:S02]  /*3100*/  IABS R46, R3 ;  /* 0x00000003002e7213 */ /* 0x000fe40000000000 */
[----:B------:R-:W0:Y:S03]  /*3110*/  I2F.RP R43, R44 ;  /* 0x0000002c002b7306 */ /* 0x000e260000209400 */
[----:B------:R-:W-:-:S05]  /*3120*/  IMAD.MOV R46, RZ, RZ, -R46 ;  /* 0x000000ffff2e7224 */ /* 0x000fca00078e0a2e */
[----:B0-----:R-:W0:Y:S02]  /*3130*/  MUFU.RCP R43, R43 ;  /* 0x0000002b002b7308 */ /* 0x001e240000001000 */
[----:B0-----:R-:W-:-:S06]  /*3140*/  VIADD R18, R43, 0xffffffe ;  /* 0x0ffffffe2b127836 */ /* 0x001fcc0000000000 */
[----:B------:R0:W2:Y:S02]  /*3150*/  F2I.FTZ.U32.TRUNC.NTZ R19, R18 ;  /* 0x0000001200137305 */ /* 0x0000a4000021f000 */
[----:B0-----:R-:W-:Y:S02]  /*3160*/  HFMA2 R18, -RZ, RZ, 0, 0 ;  /* 0x00000000ff127431 */ /* 0x001fe400000001ff */
[----:B--2---:R-:W-:-:S04]  /*3170*/  IMAD.MOV R45, RZ, RZ, -R19 ;  /* 0x000000ffff2d7224 */ /* 0x004fc800078e0a13 */
[----:B------:R-:W-:-:S04]  /*3180*/  IMAD R45, R45, R44, RZ ;  /* 0x0000002c2d2d7224 */ /* 0x000fc800078e02ff */
[----:B------:R-:W-:Y:S01]  /*3190*/  IMAD.HI.U32 R45, R19, R45, R18 ;  /* 0x0000002d132d7227 */ /* 0x000fe200078e0012 */
[----:B------:R-:W-:-:S05]  /*31a0*/  LOP3.LUT R18, R3, R44, RZ, 0x3c, !PT ;  /* 0x0000002c03127212 */ /* 0x000fca00078e3cff */
        /* <DEDUP_REMOVED lines=11> */
[----:B------:R-:W-:-:S13]  /*3260*/  LOP3.LUT P2, RZ, R40, R19, RZ, 0xfc, !PT ;  /* 0x0000001328ff7212 */ /* 0x000fda000784fcff */
[----:B------:R-:W-:Y:S05]  /*3270*/  @P2 BREAK.RELIABLE B7 ;  /* 0x0000000000072942 */ /* 0x000fea0003800100 */
[----:B------:R-:W-:Y:S05]  /*3280*/  @!P2 BRA `(.L_x_64) ;  /* 0x00000000006ca947 */ /* 0x000fea0003800000 */
[----:B------:R-:W-:Y:S05]  /*3290*/  BRA `(.L_x_63) ;  /* 0x0000000000c47947 */ /* 0x000fea0003800000 */
.L_x_61:
[-C--:B------:R-:W-:Y:S02]  /*32a0*/  IABS R43, R2.reuse ;  /* 0x00000002002b7213 */ /* 0x080fe40000000000 */
[----:B------:R-:W-:Y:S02]  /*32b0*/  IABS R47, R2 ;  /* 0x00000002002f7213 */ /* 0x000fe40000000000 */
[----:B------:R-:W0:Y:S02]  /*32c0*/  I2F.RP R44, R43 ;  /* 0x0000002b002c7306 */ /* 0x000e240000209400 */
[----:B------:R-:W-:-:S06]  /*32d0*/  IADD3 R54, PT, PT, RZ, -R47, RZ ;  /* 0x8000002fff367210 */ /* 0x000fcc0007ffe0ff */
[----:B0-----:R-:W0:Y:S02]  /*32e0*/  MUFU.RCP R44, R44 ;  /* 0x0000002c002c7308 */ /* 0x001e240000001000 */
[----:B0-----:R-:W-:-:S06]  /*32f0*/  IADD3 R18, PT, PT, R44, 0xffffffe, RZ ;  /* 0x0ffffffe2c127810 */ /* 0x001fcc0007ffe0ff */
[----:B------:R0:W2:Y:S02]  /*3300*/  F2I.FTZ.U32.TRUNC.NTZ R19, R18 ;  /* 0x0000001200137305 */ /* 0x0000a4000021f000 */
        /* <DEDUP_REMOVED lines=19> */
.L_x_64:
[----:B------:R-:W-:Y:S05]  /*3440*/  BSYNC.RELIABLE B7 ;  /* 0x0000000000077941 */ /* 0x000fea0003800100 */
.L_x_60:
[----:B------:R0:W2:Y:S01]  /*3450*/  LDS R18, [R42+0x8] ;  /* 0x000008002a127984 */ /* 0x0000a20000000800 */
[----:B------:R-:W4:Y:S01]  /*3460*/  MUFU.RCP R44, R11 ;  /* 0x0000000b002c7308 */ /* 0x000f220000001000 */
[----:B------:R-:W-:Y:S01]  /*3470*/  IABS R2, R2 ;  /* 0x0000000200027213 */ /* 0x000fe20000000000 */
[----:B------:R-:W-:Y:S01]  /*3480*/  BSSY.RECONVERGENT B11, `(.L_x_65) ;  /* 0x00000100000b7945 */ /* 0x000fe20003800200 */
[----:B------:R-:W-:-:S05]  /*3490*/  IABS R3, R3 ;  /* 0x0000000300037213 */ /* 0x000fca0000000000 */
        /* <DEDUP_REMOVED lines=9> */
[----:B------:R-:W-:Y:S01]  /*3530*/  MOV R2, R46 ;  /* 0x0000002e00027202 */ /* 0x000fe20000000f00 */
[----:B------:R-:W-:Y:S01]  /*3540*/  IMAD.MOV.U32 R3, RZ, RZ, R11 ;  /* 0x000000ffff037224 */ /* 0x000fe200078e000b */
[----:B------:R-:W-:-:S07]  /*3550*/  MOV R43, 0x3570 ;  /* 0x00003570002b7802 */ /* 0x000fce0000000f00 */
[----:B-123--:R-:W-:Y:S05]  /*3560*/  CALL.REL.NOINC `($__internal_1_$__cuda_sm3x_div_rn_noftz_f32_slowpath) ;  /* 0x0000009000007944 */ /* 0x00efea0003c00000 */
[----:B------:R-:W-:-:S07]  /*3570*/  IMAD.MOV.U32 R3, RZ, RZ, R44 ;  /* 0x000000ffff037224 */ /* 0x000fce00078e002c */
.L_x_66:
[----:B------:R-:W-:Y:S05]  /*3580*/  BSYNC.RECONVERGENT B11 ;  /* 0x00000000000b7941 */ /* 0x000fea0003800200 */
.L_x_65:
[----:B--2---:R-:W-:-:S13]  /*3590*/  FSETP.GT.AND P2, PT, |R18|, R3, PT ;  /* 0x000000031200720b */ /* 0x004fda0003f44200 */
[----:B------:R0:W-:Y:S02]  /*35a0*/  @P2 STS [R42+0x8], R3 ;  /* 0x000008032a002388 */ /* 0x0001e40000000800 */
.L_x_63:
[----:B------:R-:W-:Y:S05]  /*35b0*/  BSYNC.RECONVERGENT B10 ;  /* 0x00000000000a7941 */ /* 0x000fea0003800200 */
.L_x_59:
[----:B------:R-:W-:Y:S01]  /*35c0*/  STS.64 [R30], R16 ;  /* 0x000000101e007388 */ /* 0x000fe20000000a00 */
[----:B------:R-:W-:Y:S04]  /*35d0*/  BSSY.RECONVERGENT B10, `(.L_x_67) ;  /* 0x000008f0000a7945 */ /* 0x000fe80003800200 */
[----:B------:R-:W-:Y:S01]  /*35e0*/  BSSY.RELIABLE B7, `(.L_x_68) ;  /* 0x0000077000077945 */ /* 0x000fe20003800100 */
[----:B------:R-:W0:Y:S02]  /*35f0*/  LDS.64 R18, [R34] ;  /* 0x0000000022127984 */ /* 0x000e240000000a00 */
[----:B0-----:R-:W-:Y:S01]  /*3600*/  IMAD.IADD R3, R18, 0x1, -R8 ;  /* 0x0000000112037824 */ /* 0x001fe200078e0a08 */
[----:B------:R-:W-:-:S04]  /*3610*/  IADD3 R2, PT, PT, -R9, R19, RZ ;  /* 0x0000001309027210 */ /* 0x000fc80007ffe1ff */
[----:B------:R-:W-:Y:S02]  /*3620*/  ISETP.NE.AND P2, PT, R2, RZ, PT ;  /* 0x000000ff0200720c */ /* 0x000fe40003f45270 */
[----:B------:R-:W-:-:S13]  /*3630*/  ISETP.EQ.AND P3, PT, R3, RZ, PT ;  /* 0x000000ff0300720c */ /* 0x000fda0003f62270 */
[----:B------:R-:W-:Y:S05]  /*3640*/  @P2 BRA P3, `(.L_x_69) ;  /* 0x0000000400582947 */ /* 0x000fea0001800000 */
        /* <DEDUP_REMOVED lines=59> */
.L_x_70:
        /* <DEDUP_REMOVED lines=27> */
.L_x_69:
        /* <DEDUP_REMOVED lines=26> */
.L_x_72:
[----:B------:R-:W-:Y:S05]  /*3d50*/  BSYNC.RELIABLE B7 ;  /* 0x0000000000077941 */ /* 0x000fea0003800100 */
.L_x_68:
        /* <DEDUP_REMOVED lines=19> */
.L_x_74:
[----:B------:R-:W-:Y:S05]  /*3e90*/  BSYNC.RECONVERGENT B11 ;  /* 0x00000000000b7941 */ /* 0x000fea0003800200 */
.L_x_73:
[----:B--2---:R-:W-:-:S13]  /*3ea0*/  FSETP.GT.AND P2, PT, |R16|, R3, PT ;  /* 0x000000031000720b */ /* 0x004fda0003f44200 */
[----:B------:R0:W-:Y:S02]  /*3eb0*/  @P2 STS [R42+0x8], R3 ;  /* 0x000008032a002388 */ /* 0x0001e40000000800 */
.L_x_71:
[----:B------:R-:W-:Y:S05]  /*3ec0*/  BSYNC.RECONVERGENT B10 ;  /* 0x00000000000a7941 */ /* 0x000fea0003800200 */
.L_x_67:
[----:B------:R2:W-:Y:S01]  /*3ed0*/  STS.64 [R30], R18 ;  /* 0x000000121e007388 */ /* 0x0005e20000000a00 */
[----:B------:R-:W-:Y:S05]  /*3ee0*/  @P6 BRA `(.L_x_75) ;  /* 0xffffffec006c6947 */ /* 0x000fea000383ffff */
.L_x_58:
[----:B------:R-:W-:Y:S05]  /*3ef0*/  BSYNC.RECONVERGENT B9 ;  /* 0x0000000000097941 */ /* 0x000fea0003800200 */
.L_x_57:
[----:B------:R-:W-:-:S13]  /*3f00*/  ISETP.NE.AND P2, PT, R31, RZ, PT ;  /* 0x000000ff1f00720c */ /* 0x000fda0003f45270 */
[----:B------:R-:W-:Y:S05]  /*3f10*/  @!P2 BRA `(.L_x_49) ;  /* 0x00000008004ca947 */ /* 0x000fea0003800000 */
[----:B------:R-:W0:Y:S01]  /*3f20*/  LDS.64 R16, [R34] ;  /* 0x0000000022107984 */ /* 0x000e220000000a00 */
[----:B------:R-:W-:Y:S04]  /*3f30*/  BSSY.RECONVERGENT B9, `(.L_x_76) ;  /* 0x0000090000097945 */ /* 0x000fe80003800200 */
[----:B------:R-:W-:Y:S01]  /*3f40*/  BSSY.RELIABLE B7, `(.L_x_77) ;  /* 0x0000076000077945 */ /* 0x000fe20003800100 */
        /* <DEDUP_REMOVED lines=64> */
.L_x_79:
[-C--:B------:R-:W-:Y:S02]  /*4350*/  IABS R41, R2.reuse ;  /* 0x0000000200297213 */ /* 0x080fe40000000000 */
[----:B------:R-:W-:Y:S02]  /*4360*/  IABS R46, R2 ;  /* 0x00000002002e7213 */ /* 0x000fe40000000000 */
[----:B------:R-:W0:Y:S03]  /*4370*/  I2F.RP R43, R41 ;  /* 0x00000029002b7306 */ /* 0x000e260000209400 */
[----:B------:R-:W-:-:S05]  /*4380*/  IMAD.MOV R46, RZ, RZ, -R46 ;  /* 0x000000ffff2e7224 */ /* 0x000fca00078e0a2e */
[----:B0-----:R-:W2:Y:S02]  /*4390*/  MUFU.RCP R43, R43 ;  /* 0x0000002b002b7308 */ /* 0x001ea40000001000 */
[----:B--2---:R-:W-:-:S06]  /*43a0*/  VIADD R18, R43, 0xffffffe ;  /* 0x0ffffffe2b127836 */ /* 0x004fcc0000000000 */
        /* <DEDUP_REMOVED lines=17> */
[----:B------:R-:W-:-:S13]  /*44c0*/  LOP3.LUT P2, RZ, R40, R19, RZ, 0xfc, !PT ;  /* 0x0000001328ff7212 */ /* 0x000fda000784fcff */
[----:B------:R-:W-:Y:S05]  /*44d0*/  @P2 BREAK.RELIABLE B7 ;  /* 0x0000000000072942 */ /* 0x000fea0003800100 */
[----:B------:R-:W-:Y:S05]  /*44e0*/  @!P2 BRA `(.L_x_81) ;  /* 0x00000000006ca947 */ /* 0x000fea0003800000 */
[----:B------:R-:W-:Y:S05]  /*44f0*/  BRA `(.L_x_80) ;  /* 0x0000000000cc7947 */ /* 0x000fea0003800000 */
.L_x_78:
[-C--:B------:R-:W-:Y:S02]  /*4500*/  IABS R44, R3.reuse ;  /* 0x00000003002c7213 */ /* 0x080fe40000000000 */
[----:B------:R-:W-:Y:S02]  /*4510*/  IABS R45, R3 ;  /* 0x00000003002d7213 */ /* 0x000fe40000000000 */
[----:B------:R-:W0:Y:S03]  /*4520*/  I2F.RP R41, R44 ;  /* 0x0000002c00297306 */ /* 0x000e260000209400 */
[----:B------:R-:W-:-:S05]  /*4530*/  IMAD.MOV R45, RZ, RZ, -R45 ;  /* 0x000000ffff2d7224 */ /* 0x000fca00078e0a2d */
[----:B0-----:R-:W2:Y:S02]  /*4540*/  MUFU.RCP R41, R41 ;  /* 0x0000002900297308 */ /* 0x001ea40000001000 */
[----:B--2---:R-:W-:-:S06]  /*4550*/  VIADD R18, R41, 0xffffffe ;  /* 0x0ffffffe29127836 */ /* 0x004fcc0000000000 */
[----:B------:R0:W2:Y:S02]  /*4560*/  F2I.FTZ.U32.TRUNC.NTZ R19, R18 ;  /* 0x0000001200137305 */ /* 0x0000a4000021f000 */
[----:B0-----:R-:W-:Y:S01]  /*4570*/  MOV R18, RZ ;  /* 0x000000ff00127202 */ /* 0x001fe20000000f00 */
        /* <DEDUP_REMOVED lines=18> */
.L_x_81:
[----:B------:R-:W-:Y:S05]  /*46a0*/  BSYNC.RELIABLE B7 ;  /* 0x0000000000077941 */ /* 0x000fea0003800100 */
.L_x_77:
[----:B------:R0:W2:Y:S01]  /*46b0*/  LDS R18, [R42+0x8] ;  /* 0x000008002a127984 */ /* 0x0000a20000000800 */
[----:B------:R-:W-:Y:S01]  /*46c0*/  IABS R3, R3 ;  /* 0x0000000300037213 */ /* 0x000fe20000000000 */
[----:B------:R-:W4:Y:S01]  /*46d0*/  MUFU.RCP R44, R11 ;  /* 0x0000000b002c7308 */ /* 0x000f220000001000 */
[----:B------:R-:W-:Y:S01]  /*46e0*/  IABS R19, R2 ;  /* 0x0000000200137213 */ /* 0x000fe20000000000 */
[----:B------:R-:W-:Y:S01]  /*46f0*/  BSSY.RECONVERGENT B10, `(.L_x_82) ;  /* 0x00000110000a7945 */ /* 0x000fe20003800200 */
[----:B------:R-:W-:-:S03]  /*4700*/  MOV R2, R3 ;  /* 0x0000000300027202 */ /* 0x000fc60000000f00 */
[----:B------:R-:W-:-:S04]  /*4710*/  IMAD.MOV.U32 R3, RZ, RZ, R19 ;  /* 0x000000ffff037224 */ /* 0x000fc800078e0013 */
[----:B------:R-:W-:-:S05]  /*4720*/  IMAD.IADD R2, R3, 0x1, R2 ;  /* 0x0000000103027824 */ /* 0x000fca00078e0202 */
[----:B------:R-:W-:Y:S01]  /*4730*/  I2FP.F32.S32 R46, R2 ;  /* 0x00000002002e7245 */ /* 0x000fe20000201400 */
[----:B----4-:R-:W-:-:S03]  /*4740*/  FFMA R3, -R11, R44, 1 ;  /* 0x3f8000000b037423 */ /* 0x010fc6000000012c */
[----:B------:R-:W4:Y:S01]  /*4750*/  FCHK P2, R46, R11 ;  /* 0x0000000b2e007302 */ /* 0x000f220000040000 */
[----:B------:R-:W-:-:S04]  /*4760*/  FFMA R2, R44, R3, R44 ;  /* 0x000000032c027223 */ /* 0x000fc8000000002c */
[----:B------:R-:W-:-:S04]  /*4770*/  FFMA R3, R2, R46, RZ ;  /* 0x0000002e02037223 */ /* 0x000fc800000000ff */
[----:B------:R-:W-:-:S04]  /*4780*/  FFMA R44, -R11, R3, R46 ;  /* 0x000000030b2c7223 */ /* 0x000fc8000000012e */
[----:B------:R-:W-:Y:S01]  /*4790*/  FFMA R3, R2, R44, R3 ;  /* 0x0000002c02037223 */ /* 0x000fe20000000003 */
[----:B0---4-:R-:W-:Y:S06]  /*47a0*/  @!P2 BRA `(.L_x_83) ;  /* 0x000000000014a947 */ /* 0x011fec0003800000 */
[----:B------:R-:W-:Y:S01]  /*47b0*/  MOV R2, R46 ;  /* 0x0000002e00027202 */ /* 0x000fe20000000f00 */
[----:B------:R-:W-:Y:S01]  /*47c0*/  IMAD.MOV.U32 R3, RZ, RZ, R11 ;  /* 0x000000ffff037224 */ /* 0x000fe200078e000b */
[----:B------:R-:W-:-:S07]  /*47d0*/  MOV R43, 0x47f0 ;  /* 0x000047f0002b7802 */ /* 0x000fce0000000f00 */
[----:B-123--:R-:W-:Y:S05]  /*47e0*/  CALL.REL.NOINC `($__internal_1_$__cuda_sm3x_div_rn_noftz_f32_slowpath) ;  /* 0x0000007c00607944 */ /* 0x00efea0003c00000 */
[----:B------:R-:W-:-:S07]  /*47f0*/  IMAD.MOV.U32 R3, RZ, RZ, R44 ;  /* 0x000000ffff037224 */ /* 0x000fce00078e002c */
.L_x_83:
[----:B------:R-:W-:Y:S05]  /*4800*/  BSYNC.RECONVERGENT B10 ;  /* 0x00000000000a7941 */ /* 0x000fea0003800200 */
.L_x_82:
[----:B--2---:R-:W-:-:S13]  /*4810*/  FSETP.GT.AND P2, PT, |R18|, R3, PT ;  /* 0x000000031200720b */ /* 0x004fda0003f44200 */
[----:B------:R0:W-:Y:S02]  /*4820*/  @P2 STS [R42+0x8], R3 ;  /* 0x000008032a002388 */ /* 0x0001e40000000800 */
.L_x_80:
[----:B------:R-:W-:Y:S05]  /*4830*/  BSYNC.RECONVERGENT B9 ;  /* 0x0000000000097941 */ /* 0x000fea0003800200 */
.L_x_76:
[----:B------:R4:W-:Y:S02]  /*4840*/  STS.64 [R30], R16 ;  /* 0x000000101e007388 */ /* 0x0009e40000000a00 */
.L_x_49:
[----:B------:R-:W-:Y:S05]  /*4850*/  BSYNC.RECONVERGENT B0 ;  /* 0x0000000000007941 */ /* 0x000fea0003800200 */
.L_x_30:
[----:B------:R-:W5:Y:S01]  /*4860*/  S2UR UR5, SR_CgaCtaId ;  /* 0x00000000000579c3 */ /* 0x000f620000008800 */
[----:B------:R-:W-:Y:S01]  /*4870*/  UMOV UR4, 0x400 ;  /* 0x0000040000047882 */ /* 0x000fe20000000000 */
[----:B------:R-:W-:Y:S01]  /*4880*/  IADD3 R36, PT, PT, R36, 0x1, RZ ;  /* 0x0000000124247810 */ /* 0x000fe20007ffe0ff */
[----:B------:R-:W-:Y:S01]  /*4890*/  IMAD.MOV.U32 R11, RZ, RZ, R29 ;  /* 0x000000ffff0b7224 */ /* 0x000fe200078e001d */
[----:B-----5:R-:W-:-:S09]  /*48a0*/  ULEA UR4, UR5, UR4, 0x18 ;  /* 0x0000000405047291 */ /* 0x020fd2000f8ec0ff */
[----:B------:R0:W-:Y:S03]  /*48b0*/  STS [UR4+0x40c], R29 ;  /* 0x00040c1dff007988 */ /* 0x0001e60008000804 */
.L_x_17:
[----:B------:R-:W-:Y:S05]  /*48c0*/  BSYNC.RECONVERGENT B1 ;  /* 0x0000000000017941 */ /* 0x000fea0003800200 */
.L_x_16:
[----:B------:R-:W-:-:S05]  /*48d0*/  VIADD R40, R40, 0x1 ;  /* 0x0000000128287836 */ /* 0x000fca0000000000 */
[----:B------:R-:W-:-:S13]  /*48e0*/  ISETP.NE.AND P2, PT, R40, 0x2, PT ;  /* 0x000000022800780c */ /* 0x000fda0003f45270 */
[----:B------:R-:W-:Y:S05]  /*48f0*/  @P2 BRA `(.L_x_84) ;  /* 0xffffffc000502947 */ /* 0x000fea000383ffff */
[----:B------:R-:W-:Y:S05]  /*4900*/  BSYNC.RECONVERGENT B2 ;  /* 0x0000000000027941 */ /* 0x000fea0003800200 */
.L_x_15:
[----:B------:R-:W-:Y:S05]  /*4910*/  BRA `(.L_x_85) ;  /* 0x0000002000347947 */ /* 0x000fea0003800000 */
.L_x_14:
[----:B------:R-:W-:-:S13]  /*4920*/  ISETP.NE.AND P2, PT, R51, RZ, PT ;  /* 0x000000ff3300720c */ /* 0x000fda0003f45270 */
[----:B------:R-:W-:Y:S05]  /*4930*/  @!P2 BRA `(.L_x_86) ;  /* 0x000000040088a947 */ /* 0x000fea0003800000 */
[----:B------:R-:W-:-:S13]  /*4940*/  ISETP.NE.AND P2, PT, R35, RZ, PT ;  /* 0x000000ff2300720c */ /* 0x000fda0003f45270 */
[----:B------:R-:W-:Y:S05]  /*4950*/  @P2 BRA `(.L_x_87) ;  /* 0x0000000400482947 */ /* 0x000fea0003800000 */
[-C--:B------:R-:W-:Y:S01]  /*4960*/  IABS R16, R25.reuse ;  /* 0x0000001900107213 */ /* 0x080fe20000000000 */
[----:B------:R-:W-:Y:S01]  /*4970*/  BSSY.RECONVERGENT B0, `(.L_x_88) ;  /* 0x0000034000007945 */ /* 0x000fe20003800200 */
[----:B------:R-:W-:Y:S02]  /*4980*/  IABS R18, R25 ;  /* 0x0000001900127213 */ /* 0x000fe40000000000 */
[----:B------:R-:W0:Y:S08]  /*4990*/  I2F.RP R17, R16 ;  /* 0x0000001000117306 */ /* 0x000e300000209400 */
[----:B0-----:R-:W0:Y:S02]  /*49a0*/  MUFU.RCP R17, R17 ;  /* 0x0000001100117308 */ /* 0x001e240000001000 */
[----:B0-----:R-:W-:-:S06]  /*49b0*/  IADD3 R2, PT, PT, R17, 0xffffffe, RZ ;  /* 0x0ffffffe11027810 */ /* 0x001fcc0007ffe0ff */
[----:B------:R0:W1:Y:S02]  /*49c0*/  F2I.FTZ.U32.TRUNC.NTZ R3, R2 ;  /* 0x0000000200037305 */ /* 0x000064000021f000 */
[----:B0-----:R-:W-:Y:S02]  /*49d0*/  IMAD.MOV.U32 R2, RZ, RZ, RZ ;  /* 0x000000ffff027224 */ /* 0x001fe400078e00ff */
[----:B-1----:R-:W-:-:S04]  /*49e0*/  IMAD.MOV R19, RZ, RZ, -R3 ;  /* 0x000000ffff137224 */ /* 0x002fc800078e0a03 */
        /* <DEDUP_REMOVED lines=9> */
[----:B------:R-:W-:Y:S02]  /*4a80*/  ISETP.GE.U32.AND P2, PT, R3, R16, PT ;  /* 0x000000100300720c */ /* 0x000fe40003f46070 */
[----:B------:R-:W0:Y:S11]  /*4a90*/  S2R R3, SR_CgaCtaId ;  /* 0x0000000000037919 */ /* 0x000e360000008800 */
[----:B------:R-:W-:-:S02]  /*4aa0*/  @P2 IADD3 R17, PT, PT, R17, 0x1, RZ ;  /* 0x0000000111112810 */ /* 0x000fc40007ffe0ff */
[----:B------:R-:W-:Y:S02]  /*4ab0*/  ISETP.GE.AND P2, PT, R2, RZ, PT ;  /* 0x000000ff0200720c */ /* 0x000fe40003f46270 */
[----:B------:R-:W-:-:S05]  /*4ac0*/  MOV R2, 0x400 ;  /* 0x0000040000027802 */ /* 0x000fca0000000f00 */
[----:B------:R-:W-:-:S06]  /*4ad0*/  VIADD R2, R2, 0x428 ;  /* 0x0000042802027836 */ /* 0x000fcc0000000000 */
[----:B------:R-:W-:Y:S01]  /*4ae0*/  @!P2 IMAD.MOV R17, RZ, RZ, -R17 ;  /* 0x000000ffff11a224 */ /* 0x000fe200078e0a11 */
[----:B------:R-:W-:Y:S02]  /*4af0*/  ISETP.NE.AND P2, PT, R25, RZ, PT ;  /* 0x000000ff1900720c */ /* 0x000fe40003f45270 */
[----:B0-----:R-:W-:-:S05]  /*4b00*/  LEA R3, R3, R2, 0x18 ;  /* 0x0000000203037211 */ /* 0x001fca00078ec0ff */
[----:B------:R-:W-:-:S06]  /*4b10*/  IMAD R16, R36, 0xc, R3 ;  /* 0x0000000c24107824 */ /* 0x000fcc00078e0203 */
[----:B------:R-:W-:Y:S01]  /*4b20*/  @!P2 LOP3.LUT R17, RZ, R22, RZ, 0x33, !PT ;  /* 0x00000016ff11a212 */ /* 0x000fe200078e33ff */
[----:B------:R0:W-:Y:S03]  /*4b30*/  STS [R16], R23 ;  /* 0x0000001710007388 */ /* 0x0001e60000000800 */
[----:B------:R-:W-:-:S13]  /*4b40*/  ISETP.NE.AND P2, PT, R17, -0x1, PT ;  /* 0xffffffff1100780c */ /* 0x000fda0003f45270 */
[----:B0-----:R-:W-:Y:S05]  /*4b50*/  @P2 BRA `(.L_x_89) ;  /* 0x0000000000542947 */ /* 0x001fea0003800000 */
[----:B------:R-:W-:Y:S01]  /*4b60*/  IABS R2, R35 ;  /* 0x0000002300027213 */ /* 0x000fe20000000000 */
[----:B------:R0:W1:Y:S01]  /*4b70*/  LDS R18, [R16+0x4] ;  /* 0x0000040010127984 */ /* 0x0000620000000800 */
[----:B------:R-:W-:Y:S02]  /*4b80*/  BSSY.RECONVERGENT B1, `(.L_x_90) ;  /* 0x0000010000017945 */ /* 0x000fe40003800200 */
[----:B------:R-:W-:-:S04]  /*4b90*/  IADD3 R2, PT, PT, R2, 0x1, RZ ;  /* 0x0000000102027810 */ /* 0x000fc80007ffe0ff */
[----:B------:R-:W-:-:S04]  /*4ba0*/  I2FP.F32.U32 R39, R2 ;  /* 0x0000000200277245 */ /* 0x000fc80000201000 */
[----:B------:R-:W2:Y:S08]  /*4bb0*/  MUFU.RCP R2, R39 ;  /* 0x0000002700027308 */ /* 0x000eb00000001000 */
[----:B------:R-:W4:Y:S01]  /*4bc0*/  FCHK P2, R0, R39 ;  /* 0x0000002700007302 */ /* 0x000f220000040000 */
[----:B--2---:R-:W-:-:S04]  /*4bd0*/  FFMA R3, -R39, R2, 1 ;  /* 0x3f80000027037423 */ /* 0x004fc80000000102 */
[----:B------:R-:W-:-:S04]  /*4be0*/  FFMA R3, R2, R3, R2 ;  /* 0x0000000302037223 */ /* 0x000fc80000000002 */
[----:B------:R-:W-:-:S04]  /*4bf0*/  FFMA R2, R0, R3, RZ ;  /* 0x0000000300027223 */ /* 0x000fc800000000ff */
[----:B------:R-:W-:-:S04]  /*4c00*/  FFMA R19, -R39, R2, R0 ;  /* 0x0000000227137223 */ /* 0x000fc80000000100 */
[----:B------:R-:W-:Y:S01]  /*4c10*/  FFMA R3, R3, R19, R2 ;  /* 0x0000001303037223 */ /* 0x000fe20000000002 */
[----:B01--4-:R-:W-:Y:S06]  /*4c20*/  @!P2 BRA `(.L_x_91) ;  /* 0x000000000014a947 */ /* 0x013fec0003800000 */
[----:B------:R-:W-:Y:S01]  /*4c30*/  IMAD.MOV.U32 R3, RZ, RZ, R39 ;  /* 0x000000ffff037224 */ /* 0x000fe200078e0027 */
[----:B------:R-:W-:Y:S01]  /*4c40*/  MOV R43, 0x4c70 ;  /* 0x00004c70002b7802 */ /* 0x000fe20000000f00 */
[----:B------:R-:W-:-:S07]  /*4c50*/  IMAD.MOV.U32 R2, RZ, RZ, R0 ;  /* 0x000000ffff027224 */ /* 0x000fce00078e0000 */
[----:B---3--:R-:W-:Y:S05]  /*4c60*/  CALL.REL.NOINC `($__internal_1_$__cuda_sm3x_div_rn_noftz_f32_slowpath) ;  /* 0x0000007800407944 */ /* 0x008fea0003c00000 */
[----:B------:R-:W-:-:S07]  /*4c70*/  MOV R3, R44 ;  /* 0x0000002c00037202 */ /* 0x000fce0000000f00 */
.L_x_91:
[----:B------:R-:W-:Y:S05]  /*4c80*/  BSYNC.RECONVERGENT B1 ;  /* 0x0000000000017941 */ /* 0x000fea0003800200 */
.L_x_90:
[----:B------:R-:W-:-:S13]  /*4c90*/  FSETP.GT.AND P2, PT, |R18|, R3, PT ;  /* 0x000000031200720b */ /* 0x000fda0003f44200 */
[----:B------:R0:W-:Y:S02]  /*4ca0*/  @P2 STS [R16+0x4], R3 ;  /* 0x0000040310002388 */ /* 0x0001e40000000800 */
.L_x_89:
[----:B------:R-:W-:Y:S05]  /*4cb0*/  BSYNC.RECONVERGENT B0 ;  /* 0x0000000000007941 */ /* 0x000fea0003800200 */
.L_x_88:
[----:B------:R1:W-:Y:S01]  /*4cc0*/  STS [R16+0xc], R20 ;  /* 0x00000c1410007388 */ /* 0x0003e20000000800 */
[----:B------:R-:W-:Y:S01]  /*4cd0*/  ISETP.NE.AND P2, PT, R17, 0x1, PT ;  /* 0x000000011100780c */ /* 0x000fe20003f45270 */
[----:B------:R-:W-:-:S12]  /*4ce0*/  BSSY.RECONVERGENT B0, `(.L_x_92) ;  /* 0x0000017000007945 */ /* 0x000fd80003800200 */
[----:B-1----:R-:W-:Y:S05]  /*4cf0*/  @P2 BRA `(.L_x_93) ;  /* 0x0000000000542947 */ /* 0x002fea0003800000 */
[----:B------:R-:W-:Y:S01]  /*4d00*/  IABS R2, R35 ;  /* 0x0000002300027213 */ /* 0x000fe20000000000 */
[----:B------:R1:W2:Y:S01]  /*4d10*/  LDS R17, [R16+0x10] ;  /* 0x0000100010117984 */ /* 0x0002a20000000800 */
[----:B------:R-:W-:Y:S03]  /*4d20*/  BSSY.RECONVERGENT B1, `(.L_x_94) ;  /* 0x0000010000017945 */ /* 0x000fe60003800200 */
[----:B------:R-:W-:-:S05]  /*4d30*/  VIADD R2, R2, 0x1 ;  /* 0x0000000102027836 */ /* 0x000fca0000000000 */
[----:B------:R-:W-:-:S04]  /*4d40*/  I2FP.F32.U32 R19, R2 ;  /* 0x0000000200137245 */ /* 0x000fc80000201000 */
[----:B------:R-:W0:Y:S08]  /*4d50*/  MUFU.RCP R2, R19 ;  /* 0x0000001300027308 */ /* 0x000e300000001000 */
[----:B------:R-:W4:Y:S01]  /*4d60*/  FCHK P2, R0, R19 ;  /* 0x0000001300007302 */ /* 0x000f220000040000 */
[----:B0-----:R-:W-:-:S04]  /*4d70*/  FFMA R3, -R19, R2, 1 ;  /* 0x3f80000013037423 */ /* 0x001fc80000000102 */
[----:B------:R-:W-:-:S04]  /*4d80*/  FFMA R3, R2, R3, R2 ;  /* 0x0000000302037223 */ /* 0x000fc80000000002 */
[----:B------:R-:W-:-:S04]  /*4d90*/  FFMA R2, R0, R3, RZ ;  /* 0x0000000300027223 */ /* 0x000fc800000000ff */
[----:B------:R-:W-:-:S04]  /*4da0*/  FFMA R18, -R19, R2, R0 ;  /* 0x0000000213127223 */ /* 0x000fc80000000100 */
[----:B------:R-:W-:Y:S01]  /*4db0*/  FFMA R2, R3, R18, R2 ;  /* 0x0000001203027223 */ /* 0x000fe20000000002 */
[----:B-12-4-:R-:W-:Y:S06]  /*4dc0*/  @!P2 BRA `(.L_x_95) ;  /* 0x000000000014a947 */ /* 0x016fec0003800000 */
[----:B------:R-:W-:Y:S01]  /*4dd0*/  IMAD.MOV.U32 R3, RZ, RZ, R19 ;  /* 0x000000ffff037224 */ /* 0x000fe200078e0013 */
[----:B------:R-:W-:Y:S02]  /*4de0*/  MOV R2, R0 ;  /* 0x0000000000027202 */ /* 0x000fe40000000f00 */
[----:B------:R-:W-:-:S07]  /*4df0*/  MOV R43, 0x4e10 ;  /* 0x00004e10002b7802 */ /* 0x000fce0000000f00 */
[----:B---3--:R-:W-:Y:S05]  /*4e00*/  CALL.REL.NOINC `($__internal_1_$__cuda_sm3x_div_rn_noftz_f32_slowpath) ;  /* 0x0000007400d87944 */ /* 0x008fea0003c00000 */
[----:B------:R-:W-:-:S07]  /*4e10*/  IMAD.MOV.U32 R2, RZ, RZ, R44 ;  /* 0x000000ffff027224 */ /* 0x000fce00078e002c */
.L_x_95:
[----:B------:R-:W-:Y:S05]  /*4e20*/  BSYNC.RECONVERGENT B1 ;  /* 0x0000000000017941 */ /* 0x000fea0003800200 */
.L_x_94:
[----:B------:R-:W-:-:S13]  /*4e30*/  FSETP.GT.AND P2, PT, |R17|, R2, PT ;  /* 0x000000021100720b */ /* 0x000fda0003f44200 */
[----:B------:R1:W-:Y:S02]  /*4e40*/  @P2 STS [R16+0x10], R2 ;  /* 0x0000100210002388 */ /* 0x0003e40000000800 */
.L_x_93:
[----:B------:R-:W-:Y:S05]  /*4e50*/  BSYNC.RECONVERGENT B0 ;  /* 0x0000000000007941 */ /* 0x000fea0003800200 */
.L_x_92:
[----:B------:R-:W-:Y:S01]  /*4e60*/  VIADD R36, R36, 0x2 ;  /* 0x0000000224247836 */ /* 0x000fe20000000000 */
[----:B------:R-:W-:Y:S06]  /*4e70*/  BRA `(.L_x_85) ;  /* 0x0000001800dc7947 */ /* 0x000fec0003800000 */
.L_x_87:
[----:B------:R-:W0:Y:S01]  /*4e80*/  S2R R3, SR_CgaCtaId ;  /* 0x0000000000037919 */ /* 0x000e220000008800 */
[----:B------:R-:W-:-:S04]  /*4e90*/  MOV R2, 0x400 ;  /* 0x0000040000027802 */ /* 0x000fc80000000f00 */
[----:B------:R-:W-:-:S04]  /*4ea0*/  IADD3 R2, PT, PT, R2, 0x428, RZ ;  /* 0x0000042802027810 */ /* 0x000fc80007ffe0ff */
[----:B0-----:R-:W-:Y:S02]  /*4eb0*/  LEA R3, R3, R2, 0x18 ;  /* 0x0000000203037211 */ /* 0x001fe400078ec0ff */
[-C--:B------:R-:W-:Y:S02]  /*4ec0*/  VIMNMX R2, PT, PT, R9, R38.reuse, PT ;  /* 0x0000002609027248 */ /* 0x080fe40003fe0100 */
[----:B------:R-:W-:Y:S01]  /*4ed0*/  VIMNMX R38, PT, PT, R24, R38, PT ;  /* 0x0000002618267248 */ /* 0x000fe20003fe0100 */
[C---:B------:R-:W-:Y:S01]  /*4ee0*/  IMAD R3, R36.reuse, 0xc, R3 ;  /* 0x0000000c24037824 */ /* 0x040fe200078e0203 */
[----:B------:R-:W-:Y:S01]  /*4ef0*/  I2FP.F32.S32 R2, R2 ;  /* 0x0000000200027245 */ /* 0x000fe20000201400 */
[----:B------:R-:W-:Y:S01]  /*4f00*/  VIADD R36, R36, 0x3 ;  /* 0x0000000324247836 */ /* 0x000fe20000000000 */
[----:B------:R-:W-:Y:S02]  /*4f10*/  I2FP.F32.S32 R38, R38 ;  /* 0x0000002600267245 */ /* 0x000fe40000201400 */
[----:B------:R0:W-:Y:S04]  /*4f20*/  STS [R3+0xc], R39 ;  /* 0x00000c2703007388 */ /* 0x0001e80000000800 */
[----:B------:R0:W-:Y:S04]  /*4f30*/  STS [R3], R2 ;  /* 0x0000000203007388 */ /* 0x0001e80000000800 */
[----:B------:R0:W-:Y:S01]  /*4f40*/  STS [R3+0x18], R38 ;  /* 0x0000182603007388 */ /* 0x0001e20000000800 */
[----:B------:R-:W-:Y:S05]  /*4f50*/  BRA `(.L_x_85) ;  /* 0x0000001800a47947 */ /* 0x000fea0003800000 */
.L_x_86:
[----:B------:R-:W-:-:S13]  /*4f60*/  ISETP.NE.AND P2, PT, R35, RZ, PT ;  /* 0x000000ff2300720c */ /* 0x000fda0003f45270 */
[----:B------:R-:W-:Y:S05]  /*4f70*/  @P2 BRA `(.L_x_96) ;  /* 0x00000008007c2947 */ /* 0x000fea0003800000 */
[----:B------:R-:W0:Y:S01]  /*4f80*/  S2R R3, SR_CgaCtaId ;  /* 0x0000000000037919 */ /* 0x000e220000008800 */
[----:B------:R-:W-:Y:S01]  /*4f90*/  MOV R2, 0x400 ;  /* 0x0000040000027802 */ /* 0x000fe20000000f00 */
[----:B------:R-:W-:Y:S01]  /*4fa0*/  BSSY.RECONVERGENT B0, `(.L_x_97) ;  /* 0x000004e000007945 */ /* 0x000fe20003800200 */
[----:B------:R-:W-:-:S03]  /*4fb0*/  ISETP.NE.AND P3, PT, R52, RZ, PT ;  /* 0x000000ff3400720c */ /* 0x000fc60003f65270 */
[----:B------:R-:W-:-:S05]  /*4fc0*/  VIADD R2, R2, 0x428 ;  /* 0x0000042802027836 */ /* 0x000fca0000000000 */
[----:B0-----:R-:W-:-:S05]  /*4fd0*/  LEA R3, R3, R2, 0x18 ;  /* 0x0000000203037211 */ /* 0x001fca00078ec0ff */
[----:B------:R-:W-:-:S05]  /*4fe0*/  IMAD R16, R36, 0xc, R3 ;  /* 0x0000000c24107824 */ /* 0x000fca00078e0203 */
[----:B------:R0:W-:Y:S01]  /*4ff0*/  STS [R16], R23 ;  /* 0x0000001710007388 */ /* 0x0001e20000000800 */
[----:B------:R-:W-:Y:S05]  /*5000*/  @P3 BRA `(.L_x_98) ;  /* 0x00000004001c3947 */ /* 0x000fea0003800000 */
[-C--:B------:R-:W-:Y:S02]  /*5010*/  IABS R17, R26.reuse ;  /* 0x0000001a00117213 */ /* 0x080fe40000000000 */
[----:B------:R-:W-:Y:S02]  /*5020*/  IABS R39, R26 ;  /* 0x0000001a00277213 */ /* 0x000fe40000000000 */
[----:B------:R-:W1:Y:S08]  /*5030*/  I2F.RP R18, R17 ;  /* 0x0000001100127306 */ /* 0x000e700000209400 */
[----:B-1----:R-:W1:Y:S02]  /*5040*/  MUFU.RCP R18, R18 ;  /* 0x0000001200127308 */ /* 0x002e640000001000 */
[----:B-1----:R-:W-:-:S06]  /*5050*/  IADD3 R2, PT, PT, R18, 0xffffffe, RZ ;  /* 0x0ffffffe12027810 */ /* 0x002fcc0007ffe0ff */
[----:B------:R1:W2:Y:S02]  /*5060*/  F2I.FTZ.U32.TRUNC.NTZ R3, R2 ;  /* 0x0000000200037305 */ /* 0x0002a4000021f000 */
[----:B-1----:R-:W-:Y:S02]  /*5070*/  IMAD.MOV.U32 R2, RZ, RZ, RZ ;  /* 0x000000ffff027224 */ /* 0x002fe400078e00ff */
[----:B--2---:R-:W-:-:S04]  /*5080*/  IMAD.MOV R38, RZ, RZ, -R3 ;  /* 0x000000ffff267224 */ /* 0x004fc800078e0a03 */
[----:B------:R-:W-:-:S04]  /*5090*/  IMAD R19, R38, R17, RZ ;  /* 0x0000001126137224 */ /* 0x000fc800078e02ff */
[----:B------:R-:W-:Y:S01]  /*50a0*/  IMAD.HI.U32 R38, R3, R19, R2 ;  /* 0x0000001303267227 */ /* 0x000fe200078e0002 */
[----:B------:R-:W-:-:S05]  /*50b0*/  IADD3 R3, PT, PT, RZ, -R39, RZ ;  /* 0x80000027ff037210 */ /* 0x000fca0007ffe0ff */
[----:B------:R-:W-:-:S04]  /*50c0*/  IMAD.HI.U32 R2, R38, R17, RZ ;  /* 0x0000001126027227 */ /* 0x000fc800078e00ff */
[----:B------:R-:W-:Y:S01]  /*50d0*/  IMAD R18, R2, R3, R17 ;  /* 0x0000000302127224 */ /* 0x000fe200078e0211 */
[----:B------:R-:W-:-:S04]  /*50e0*/  LOP3.LUT R3, R26, R21, RZ, 0x3c, !PT ;  /* 0x000000151a037212 */ /* 0x000fc800078e3cff */
        /* <DEDUP_REMOVED lines=10> */
[----:B------:R-:W-:Y:S05]  /*5190*/  @P2 BRA `(.L_x_98) ;  /* 0x0000000000b82947 */ /* 0x000fea0003800000 */
[-C--:B------:R-:W-:Y:S02]  /*51a0*/  IABS R17, R25.reuse ;  /* 0x0000001900117213 */ /* 0x080fe40000000000 */
[----:B------:R-:W-:Y:S02]  /*51b0*/  IABS R39, R25 ;  /* 0x0000001900277213 */ /* 0x000fe40000000000 */
[----:B------:R-:W1:Y:S08]  /*51c0*/  I2F.RP R18, R17 ;  /* 0x0000001100127306 */ /* 0x000e700000209400 */
[----:B-1----:R-:W1:Y:S02]  /*51d0*/  MUFU.RCP R18, R18 ;  /* 0x0000001200127308 */ /* 0x002e640000001000 */
[----:B-1----:R-:W-:-:S06]  /*51e0*/  VIADD R2, R18, 0xffffffe ;  /* 0x0ffffffe12027836 */ /* 0x002fcc0000000000 */
[----:B------:R1:W2:Y:S02]  /*51f0*/  F2I.FTZ.U32.TRUNC.NTZ R3, R2 ;  /* 0x0000000200037305 */ /* 0x0002a4000021f000 */
[----:B-1----:R-:W-:Y:S01]  /*5200*/  IMAD.MOV.U32 R2, RZ, RZ, RZ ;  /* 0x000000ffff027224 */ /* 0x002fe200078e00ff */
[----:B--2---:R-:W-:-:S05]  /*5210*/  IADD3 R38, PT, PT, RZ, -R3, RZ ;  /* 0x80000003ff267210 */ /* 0x004fca0007ffe0ff */
[----:B------:R-:W-:-:S04]  /*5220*/  IMAD R19, R38, R17, RZ ;  /* 0x0000001126137224 */ /* 0x000fc800078e02ff */
[----:B------:R-:W-:-:S04]  /*5230*/  IMAD.HI.U32 R38, R3, R19, R2 ;  /* 0x0000001303267227 */ /* 0x000fc800078e0002 */
[----:B------:R-:W-:Y:S02]  /*5240*/  IMAD.MOV R3, RZ, RZ, -R39 ;  /* 0x000000ffff037224 */ /* 0x000fe400078e0a27 */
[----:B------:R-:W-:-:S04]  /*5250*/  IMAD.HI.U32 R2, R38, R17, RZ ;  /* 0x0000001126027227 */ /* 0x000fc800078e00ff */
[----:B------:R-:W-:Y:S01]  /*5260*/  IMAD R18, R2, R3, R17 ;  /* 0x0000000302127224 */ /* 0x000fe200078e0211 */
[----:B------:R-:W-:-:S04]  /*5270*/  LOP3.LUT R3, R25, R22, RZ, 0x3c, !PT ;  /* 0x0000001619037212 */ /* 0x000fc800078e3cff */
        /* <DEDUP_REMOVED lines=9> */
[----:B------:R-:W-:-:S13]  /*5310*/  ISETP.NE.AND P2, PT, R2, -0x1, PT ;  /* 0xffffffff0200780c */ /* 0x000fda0003f45270 */
[----:B------:R-:W-:Y:S05]  /*5320*/  @P2 BRA `(.L_x_98) ;  /* 0x0000000000542947 */ /* 0x000fea0003800000 */
[----:B------:R-:W-:Y:S01]  /*5330*/  IABS R2, R35 ;  /* 0x0000002300027213 */ /* 0x000fe20000000000 */
[----:B------:R1:W2:Y:S01]  /*5340*/  LDS R17, [R16+0x4] ;  /* 0x0000040010117984 */ /* 0x0002a20000000800 */
[----:B------:R-:W-:Y:S03]  /*5350*/  BSSY.RECONVERGENT B1, `(.L_x_99) ;  /* 0x0000010000017945 */ /* 0x000fe60003800200 */
[----:B------:R-:W-:-:S05]  /*5360*/  VIADD R2, R2, 0x1 ;  /* 0x0000000102027836 */ /* 0x000fca0000000000 */
        /* <DEDUP_REMOVED lines=8> */
[----:B-12--5:R-:W-:Y:S06]  /*53f0*/  @!P2 BRA `(.L_x_100) ;  /* 0x000000000014a947 */ /* 0x026fec0003800000 */
[----:B------:R-:W-:Y:S01]  /*5400*/  IMAD.MOV.U32 R3, RZ, RZ, R19 ;  /* 0x000000ffff037224 */ /* 0x000fe200078e0013 */
[----:B------:R-:W-:Y:S02]  /*5410*/  MOV R2, R0 ;  /* 0x0000000000027202 */ /* 0x000fe40000000f00 */
[----:B------:R-:W-:-:S07]  /*5420*/  MOV R43, 0x5440 ;  /* 0x00005440002b7802 */ /* 0x000fce0000000f00 */
[----:B0--3--:R-:W-:Y:S05]  /*5430*/  CALL.REL.NOINC `($__internal_1_$__cuda_sm3x_div_rn_noftz_f32_slowpath) ;  /* 0x00000070004c7944 */ /* 0x009fea0003c00000 */
[----:B------:R-:W-:-:S07]  /*5440*/  IMAD.MOV.U32 R2, RZ, RZ, R44 ;  /* 0x000000ffff027224 */ /* 0x000fce00078e002c */
.L_x_100:
[----:B------:R-:W-:Y:S05]  /*5450*/  BSYNC.RECONVERGENT B1 ;  /* 0x0000000000017941 */ /* 0x000fea0003800200 */
.L_x_99:
[----:B------:R-:W-:-:S13]  /*5460*/  FSETP.GT.AND P2, PT, |R17|, R2, PT ;  /* 0x000000021100720b */ /* 0x000fda0003f44200 */
[----:B------:R1:W-:Y:S02]  /*5470*/  @P2 STS [R16+0x4], R2 ;  /* 0x0000040210002388 */ /* 0x0003e40000000800 */
.L_x_98:
[----:B------:R-:W-:Y:S05]  /*5480*/  BSYNC.RECONVERGENT B0 ;  /* 0x0000000000007941 */ /* 0x000fea0003800200 */
.L_x_97:
[----:B------:R2:W-:Y:S01]  /*5490*/  STS [R16+0xc], R20 ;  /* 0x00000c1410007388 */ /* 0x0005e20000000800 */
[----:B------:R-:W-:Y:S01]  /*54a0*/  ISETP.NE.AND P2, PT, R52, RZ, PT ;  /* 0x000000ff3400720c */ /* 0x000fe20003f45270 */
[----:B------:R-:W-:-:S12]  /*54b0*/  BSSY.RECONVERGENT B0, `(.L_x_101) ;  /* 0x0000049000007945 */ /* 0x000fd80003800200 */
[----:B--2---:R-:W-:Y:S05]  /*54c0*/  @P2 BRA `(.L_x_102) ;  /* 0x00000004001c2947 */ /* 0x004fea0003800000 */
[-C--:B------:R-:W-:Y:S02]  /*54d0*/  IABS R17, R26.reuse ;  /* 0x0000001a00117213 */ /* 0x080fe40000000000 */
[----:B------:R-:W-:Y:S02]  /*54e0*/  IABS R39, R26 ;  /* 0x0000001a00277213 */ /* 0x000fe40000000000 */
[----:B------:R-:W2:Y:S08]  /*54f0*/  I2F.RP R18, R17 ;  /* 0x0000001100127306 */ /* 0x000eb00000209400 */
[----:B--2---:R-:W1:Y:S02]  /*5500*/  MUFU.RCP R18, R18 ;  /* 0x0000001200127308 */ /* 0x004e640000001000 */
        /* <DEDUP_REMOVED lines=27> */
[----:B-1----:R-:W-:Y:S02]  /*56c0*/  HFMA2 R2, -RZ, RZ, 0, 0 ;  /* 0x00000000ff027431 */ /* 0x002fe400000001ff */
        /* <DEDUP_REMOVED lines=16> */
[----:B------:R-:W-:-:S13]  /*57d0*/  ISETP.NE.AND P2, PT, R2, 0x1, PT ;  /* 0x000000010200780c */ /* 0x000fda0003f45270 */
[----:B------:R-:W-:Y:S05]  /*57e0*/  @P2 BRA `(.L_x_102) ;  /* 0x0000000000542947 */ /* 0x000fea0003800000 */
[----:B------:R-:W-:Y:S01]  /*57f0*/  IABS R2, R35 ;  /* 0x0000002300027213 */ /* 0x000fe20000000000 */
[----:B------:R1:W2:Y:S01]  /*5800*/  LDS R17, [R16+0x10] ;  /* 0x0000100010117984 */ /* 0x0002a20000000800 */
[----:B------:R-:W-:Y:S02]  /*5810*/  BSSY.RECONVERGENT B1, `(.L_x_103) ;  /* 0x0000010000017945 */ /* 0x000fe40003800200 */
[----:B------:R-:W-:-:S04]  /*5820*/  IADD3 R2, PT, PT, R2, 0x1, RZ ;  /* 0x0000000102027810 */ /* 0x000fc80007ffe0ff */
        /* <DEDUP_REMOVED lines=10> */
[----:B------:R-:W-:Y:S01]  /*58d0*/  MOV R43, 0x5900 ;  /* 0x00005900002b7802 */ /* 0x000fe20000000f00 */
[----:B------:R-:W-:-:S07]  /*58e0*/  IMAD.MOV.U32 R2, RZ, RZ, R0 ;  /* 0x000000ffff027224 */ /* 0x000fce00078e0000 */
[----:B0--3--:R-:W-:Y:S05]  /*58f0*/  CALL.REL.NOINC `($__internal_1_$__cuda_sm3x_div_rn_noftz_f32_slowpath) ;  /* 0x0000006c001c7944 */ /* 0x009fea0003c00000 */
[----:B------:R-:W-:-:S07]  /*5900*/  MOV R2, R44 ;  /* 0x0000002c00027202 */ /* 0x000fce0000000f00 */
.L_x_104:
[----:B------:R-:W-:Y:S05]  /*5910*/  BSYNC.RECONVERGENT B1 ;  /* 0x0000000000017941 */ /* 0x000fea0003800200 */
.L_x_103:
[----:B------:R-:W-:-:S13]  /*5920*/  FSETP.GT.AND P2, PT, |R17|, R2, PT ;  /* 0x000000021100720b */ /* 0x000fda0003f44200 */
[----:B------:R2:W-:Y:S02]  /*5930*/  @P2 STS [R16+0x10], R2 ;  /* 0x0000100210002388 */ /* 0x0005e40000000800 */
.L_x_102:
[----:B------:R-:W-:Y:S05]  /*5940*/  BSYNC.RECONVERGENT B0 ;  /* 0x0000000000007941 */ /* 0x000fea0003800200 */
.L_x_101:
[----:B------:R-:W-:Y:S01]  /*5950*/  VIADD R36, R36, 0x2 ;  /* 0x0000000224247836 */ /* 0x000fe20000000000 */
[----:B------:R-:W-:Y:S06]  /*5960*/  BRA `(.L_x_85) ;  /* 0x0000001000207947 */ /* 0x000fec0003800000 */
.L_x_96:
[----:B------:R-:W-:-:S13]  /*5970*/  ISETP.NE.AND P2, PT, R53, RZ, PT ;  /* 0x000000ff3500720c */ /* 0x000fda0003f45270 */
[----:B------:R-:W-:Y:S05]  /*5980*/  @!P2 BRA `(.L_x_105) ;  /* 0x0000000000f8a947 */ /* 0x000fea0003800000 */
[-C--:B------:R-:W-:Y:S01]  /*5990*/  IABS R16, R26.reuse ;  /* 0x0000001a00107213 */ /* 0x080fe20000000000 */
[----:B------:R-:W-:Y:S01]  /*59a0*/  BSSY.RECONVERGENT B0, `(.L_x_106) ;  /* 0x0000037000007945 */ /* 0x000fe20003800200 */
[----:B------:R-:W-:Y:S02]  /*59b0*/  IABS R18, R26 ;  /* 0x0000001a00127213 */ /* 0x000fe40000000000 */
[----:B------:R-:W0:Y:S08]  /*59c0*/  I2F.RP R17, R16 ;  /* 0x0000001000117306 */ /* 0x000e300000209400 */
[----:B0-----:R-:W0:Y:S02]  /*59d0*/  MUFU.RCP R17, R17 ;  /* 0x0000001100117308 */ /* 0x001e240000001000 */
[----:B0-----:R-:W-:-:S06]  /*59e0*/  VIADD R2, R17, 0xffffffe ;  /* 0x0ffffffe11027836 */ /* 0x001fcc0000000000 */
[----:B------:R0:W1:Y:S02]  /*59f0*/  F2I.FTZ.U32.TRUNC.NTZ R3, R2 ;  /* 0x0000000200037305 */ /* 0x000064000021f000 */
[----:B0-----:R-:W-:Y:S01]  /*5a00*/  IMAD.MOV.U32 R2, RZ, RZ, RZ ;  /* 0x000000ffff027224 */ /* 0x001fe200078e00ff */
[----:B-1----:R-:W-:-:S05]  /*5a10*/  IADD3 R19, PT, PT, RZ, -R3, RZ ;  /* 0x80000003ff137210 */ /* 0x002fca0007ffe0ff */
[----:B------:R-:W-:-:S04]  /*5a20*/  IMAD R19, R19, R16, RZ ;  /* 0x0000001013137224 */ /* 0x000fc800078e02ff */
[----:B------:R-:W-:-:S04]  /*5a30*/  IMAD.HI.U32 R19, R3, R19, R2 ;  /* 0x0000001303137227 */ /* 0x000fc800078e0002 */
[----:B------:R-:W-:Y:S02]  /*5a40*/  IMAD.MOV R3, RZ, RZ, -R18 ;  /* 0x000000ffff037224 */ /* 0x000fe400078e0a12 */
[----:B------:R-:W-:-:S04]  /*5a50*/  IMAD.HI.U32 R19, R19, R16, RZ ;  /* 0x0000001013137227 */ /* 0x000fc800078e00ff */
[----:B------:R-:W-:-:S05]  /*5a60*/  IMAD R3, R19, R3, R16 ;  /* 0x0000000313037224 */ /* 0x000fca00078e0210 */
[----:B------:R-:W-:-:S13]  /*5a70*/  ISETP.GT.U32.AND P2, PT, R16, R3, PT ;  /* 0x000000031000720c */ /* 0x000fda0003f44070 */
[----:B------:R-:W-:Y:S01]  /*5a80*/  @!P2 IADD3 R3, PT, PT, R3, -R16, RZ ;  /* 0x800000100303a210 */ /* 0x000fe20007ffe0ff */
[----:B------:R-:W-:-:S03]  /*5a90*/  @!P2 VIADD R19, R19, 0x1 ;  /* 0x000000011313a836 */ /* 0x000fc60000000000 */
[----:B------:R-:W-:Y:S02]  /*5aa0*/  ISETP.GE.U32.AND P2, PT, R3, R16, PT ;  /* 0x000000100300720c */ /* 0x000fe40003f46070 */
[----:B------:R-:W0:Y:S01]  /*5ab0*/  S2R R16, SR_CgaCtaId ;  /* 0x0000000000107919 */ /* 0x000e220000008800 */
[----:B------:R-:W-:-:S10]  /*5ac0*/  LOP3.LUT R3, R26, R21, RZ, 0x3c, !PT ;  /* 0x000000151a037212 */ /* 0x000fd400078e3cff */
[----:B------:R-:W-:Y:S01]  /*5ad0*/  @P2 VIADD R19, R19, 0x1 ;  /* 0x0000000113132836 */ /* 0x000fe20000000000 */
[----:B------:R-:W-:Y:S02]  /*5ae0*/  ISETP.GE.AND P2, PT, R3, RZ, PT ;  /* 0x000000ff0300720c */ /* 0x000fe40003f46270 */
[----:B------:R-:W-:Y:S02]  /*5af0*/  MOV R3, 0x400 ;  /* 0x0000040000037802 */ /* 0x000fe40000000f00 */
[----:B------:R-:W-:-:S03]  /*5b00*/  MOV R2, R19 ;  /* 0x0000001300027202 */ /* 0x000fc60000000f00 */
[----:B------:R-:W-:-:S06]  /*5b10*/  VIADD R3, R3, 0x428 ;  /* 0x0000042803037836 */ /* 0x000fcc0000000000 */
[----:B------:R-:W-:Y:S01]  /*5b20*/  @!P2 IMAD.MOV R2, RZ, RZ, -R2 ;  /* 0x000000ffff02a224 */ /* 0x000fe200078e0a02 */
[----:B------:R-:W-:Y:S02]  /*5b30*/  ISETP.NE.AND P2, PT, R26, RZ, PT ;  /* 0x000000ff1a00720c */ /* 0x000fe40003f45270 */
[----:B0-----:R-:W-:Y:S02]  /*5b40*/  LEA R17, R16, R3, 0x18 ;  /* 0x0000000310117211 */ /* 0x001fe400078ec0ff */
[----:B------:R-:W-:-:S03]  /*5b50*/  VIMNMX R3, PT, PT, R9, R38, PT ;  /* 0x0000002609037248 */ /* 0x000fc60003fe0100 */
[----:B------:R-:W-:Y:S01]  /*5b60*/  IMAD R16, R36, 0xc, R17 ;  /* 0x0000000c24107824 */ /* 0x000fe200078e0211 */
[----:B------:R-:W-:-:S05]  /*5b70*/  I2FP.F32.S32 R3, R3 ;  /* 0x0000000300037245 */ /* 0x000fca0000201400 */
[----:B------:R-:W-:Y:S01]  /*5b80*/  @!P2 LOP3.LUT R2, RZ, R21, RZ, 0x33, !PT ;  /* 0x00000015ff02a212 */ /* 0x000fe200078e33ff */
[----:B------:R0:W-:Y:S03]  /*5b90*/  STS [R16+0xc], R39 ;  /* 0x00000c2710007388 */ /* 0x0001e60000000800 */
[----:B------:R-:W-:Y:S01]  /*5ba0*/  ISETP.NE.AND P2, PT, R35, R2, PT ;  /* 0x000000022300720c */ /* 0x000fe20003f45270 */
[----:B------:R0:W-:-:S12]  /*5bb0*/  STS [R16], R3 ;  /* 0x0000000310007388 */ /* 0x0001d80000000800 */
[----:B0-----:R-:W-:Y:S05]  /*5bc0*/  @P2 BRA `(.L_x_107) ;  /* 0x0000000000502947 */ /* 0x001fea0003800000 */
[----:B------:R-:W-:Y:S01]  /*5bd0*/  IABS R19, R35 ;  /* 0x0000002300137213 */ /* 0x000fe20000000000 */
[----:B------:R0:W1:Y:S01]  /*5be0*/  LDS R17, [R16+0x10] ;  /* 0x0000100010117984 */ /* 0x0000620000000800 */
[----:B------:R-:W-:Y:S02]  /*5bf0*/  BSSY.RECONVERGENT B1, `(.L_x_108) ;  /* 0x000000f000017945 */ /* 0x000fe40003800200 */
[----:B------:R-:W-:-:S04]  /*5c00*/  I2FP.F32.S32 R19, R19 ;  /* 0x0000001300137245 */ /* 0x000fc80000201400 */
        /* <DEDUP_REMOVED lines=8> */
[----:B------:R-:W-:Y:S01]  /*5c90*/  MOV R3, R19 ;  /* 0x0000001300037202 */ /* 0x000fe20000000f00 */
[----:B------:R-:W-:Y:S01]  /*5ca0*/  IMAD.MOV.U32 R2, RZ, RZ, R0 ;  /* 0x000000ffff027224 */ /* 0x000fe200078e0000 */
[----:B------:R-:W-:-:S07]  /*5cb0*/  MOV R43, 0x5cd0 ;  /* 0x00005cd0002b7802 */ /* 0x000fce0000000f00 */
[----:B---3--:R-:W-:Y:S05]  /*5cc0*/  CALL.REL.NOINC `($__internal_1_$__cuda_sm3x_div_rn_noftz_f32_slowpath) ;  /* 0x0000006800287944 */ /* 0x008fea0003c00000 */
[----:B------:R-:W-:-:S07]  /*5cd0*/  IMAD.MOV.U32 R2, RZ, RZ, R44 ;  /* 0x000000ffff027224 */ /* 0x000fce00078e002c */
.L_x_109:
[----:B------:R-:W-:Y:S05]  /*5ce0*/  BSYNC.RECONVERGENT B1 ;  /* 0x0000000000017941 */ /* 0x000fea0003800200 */
.L_x_108:
[----:B------:R-:W-:-:S13]  /*5cf0*/  FSETP.GT.AND P2, PT, |R17|, R2, PT ;  /* 0x000000021100720b */ /* 0x000fda0003f44200 */
[----:B------:R0:W-:Y:S02]  /*5d00*/  @P2 STS [R16+0x10], R2 ;  /* 0x0000100210002388 */ /* 0x0001e40000000800 */
.L_x_107:
[----:B------:R-:W-:Y:S05]  /*5d10*/  BSYNC.RECONVERGENT B0 ;  /* 0x0000000000007941 */ /* 0x000fea0003800200 */
.L_x_106:
[----:B------:R-:W-:Y:S02]  /*5d20*/  VIMNMX R38, PT, PT, R24, R38, PT ;  /* 0x0000002618267248 */ /* 0x000fe40003fe0100 */
[----:B------:R-:W-:Y:S02]  /*5d30*/  IADD3 R36, PT, PT, R36, 0x3, RZ ;  /* 0x0000000324247810 */ /* 0x000fe40007ffe0ff */
[----:B------:R-:W-:-:S05]  /*5d40*/  I2FP.F32.S32 R3, R38 ;  /* 0x0000002600037245 */ /* 0x000fca0000201400 */
[----:B------:R1:W-:Y:S01]  /*5d50*/  STS [R16+0x18], R3 ;  /* 0x0000180310007388 */ /* 0x0003e20000000800 */
[----:B------:R-:W-:Y:S05]  /*5d60*/  BRA `(.L_x_85) ;  /* 0x0000000c00207947 */ /* 0x000fea0003800000 */
.L_x_105:
        /* <DEDUP_REMOVED lines=8> */
[----:B0-----:R-:W-:Y:S02]  /*5df0*/  HFMA2 R2, -RZ, RZ, 0, 0 ;  /* 0x00000000ff027431 */ /* 0x001fe400000001ff */
[----:B-1----:R-:W-:-:S04]  /*5e00*/  IMAD.MOV R19, RZ, RZ, -R3 ;  /* 0x000000ffff137224 */ /* 0x002fc800078e0a03 */
        /* <DEDUP_REMOVED lines=9> */
[----:B------:R-:W-:Y:S02]  /*5ea0*/  ISETP.GE.U32.AND P2, PT, R3, R16, PT ;  /* 0x000000100300720c */ /* 0x000fe40003f46070 */
[----:B------:R-:W0:Y:S11]  /*5eb0*/  S2R R16, SR_CgaCtaId ;  /* 0x0000000000107919 */ /* 0x000e360000008800 */
[----:B------:R-:W-:Y:S01]  /*5ec0*/  @P2 VIADD R18, R18, 0x1 ;  /* 0x0000000112122836 */ /* 0x000fe20000000000 */
[----:B------:R-:W-:-:S02]  /*5ed0*/  ISETP.GE.AND P2, PT, R2, RZ, PT ;  /* 0x000000ff0200720c */ /* 0x000fc40003f46270 */
[----:B------:R-:W-:-:S04]  /*5ee0*/  MOV R2, 0x400 ;  /* 0x0000040000027802 */ /* 0x000fc80000000f00 */
[----:B------:R-:W-:Y:S02]  /*5ef0*/  IADD3 R3, PT, PT, R2, 0x428, RZ ;  /* 0x0000042802037810 */ /* 0x000fe40007ffe0ff */
[----:B------:R-:W-:-:S05]  /*5f00*/  VIMNMX R2, PT, PT, R9, R38, PT ;  /* 0x0000002609027248 */ /* 0x000fca0003fe0100 */
[----:B------:R-:W-:Y:S01]  /*5f10*/  @!P2 IMAD.MOV R18, RZ, RZ, -R18 ;  /* 0x000000ffff12a224 */ /* 0x000fe200078e0a12 */
[----:B------:R-:W-:Y:S02]  /*5f20*/  ISETP.NE.AND P2, PT, R26, RZ, PT ;  /* 0x000000ff1a00720c */ /* 0x000fe40003f45270 */
[----:B0-----:R-:W-:Y:S02]  /*5f30*/  LEA R17, R16, R3, 0x18 ;  /* 0x0000000310117211 */ /* 0x001fe400078ec0ff */
[----:B------:R-:W-:-:S03]  /*5f40*/  I2FP.F32.S32 R3, R2 ;  /* 0x0000000200037245 */ /* 0x000fc60000201400 */
[----:B------:R-:W-:-:S06]  /*5f50*/  IMAD R16, R36, 0xc, R17 ;  /* 0x0000000c24107824 */ /* 0x000fcc00078e0211 */
[----:B------:R-:W-:Y:S01]  /*5f60*/  @!P2 LOP3.LUT R18, RZ, R21, RZ, 0x33, !PT ;  /* 0x00000015ff12a212 */ /* 0x000fe200078e33ff */
[----:B------:R0:W-:Y:S03]  /*5f70*/  STS [R16], R3 ;  /* 0x0000000310007388 */ /* 0x0001e60000000800 */
[----:B------:R-:W-:-:S13]  /*5f80*/  ISETP.NE.AND P2, PT, R35, R18, PT ;  /* 0x000000122300720c */ /* 0x000fda0003f45270 */
[----:B0-----:R-:W-:Y:S05]  /*5f90*/  @P2 BRA `(.L_x_112) ;  /* 0x0000000000b82947 */ /* 0x001fea0003800000 */
[-C--:B------:R-:W-:Y:S02]  /*5fa0*/  IABS R17, R25.reuse ;  /* 0x0000001900117213 */ /* 0x080fe40000000000 */
[----:B------:R-:W-:Y:S02]  /*5fb0*/  IABS R42, R25 ;  /* 0x00000019002a7213 */ /* 0x000fe40000000000 */
[----:B------:R-:W0:Y:S08]  /*5fc0*/  I2F.RP R19, R17 ;  /* 0x0000001100137306 */ /* 0x000e300000209400 */
[----:B0-----:R-:W0:Y:S02]  /*5fd0*/  MUFU.RCP R19, R19 ;  /* 0x0000001300137308 */ /* 0x001e240000001000 */
[----:B0-----:R-:W-:-:S06]  /*5fe0*/  VIADD R2, R19, 0xffffffe ;  /* 0x0ffffffe13027836 */ /* 0x001fcc0000000000 */
[----:B------:R0:W1:Y:S02]  /*5ff0*/  F2I.FTZ.U32.TRUNC.NTZ R3, R2 ;  /* 0x0000000200037305 */ /* 0x000064000021f000 */
[----:B0-----:R-:W-:Y:S01]  /*6000*/  MOV R2, RZ ;  /* 0x000000ff00027202 */ /* 0x001fe20000000f00 */
[----:B-1----:R-:W-:-:S04]  /*6010*/  IMAD.MOV R40, RZ, RZ, -R3 ;  /* 0x000000ffff287224 */ /* 0x002fc800078e0a03 */
        /* <DEDUP_REMOVED lines=15> */
[----:B------:R-:W-:-:S13]  /*6110*/  ISETP.NE.AND P2, PT, R2, -0x1, PT ;  /* 0xffffffff0200780c */ /* 0x000fda0003f45270 */
[----:B------:R-:W-:Y:S05]  /*6120*/  @P2 BRA `(.L_x_112) ;  /* 0x0000000000542947 */ /* 0x000fea0003800000 */
        /* <DEDUP_REMOVED lines=18> */
.L_x_114:
[----:B------:R-:W-:Y:S05]  /*6250*/  BSYNC.RECONVERGENT B1 ;  /* 0x0000000000017941 */ /* 0x000fea0003800200 */
.L_x_113:
[----:B------:R-:W-:-:S13]  /*6260*/  FSETP.GT.AND P2, PT, |R17|, R2, PT ;  /* 0x000000021100720b */ /* 0x000fda0003f44200 */
[----:B------:R0:W-:Y:S02]  /*6270*/  @P2 STS [R16+0x4], R2 ;  /* 0x0000040210002388 */ /* 0x0001e40000000800 */
.L_x_112:
[----:B------:R-:W-:Y:S05]  /*6280*/  BSYNC.RECONVERGENT B0 ;  /* 0x0000000000007941 */ /* 0x000fea0003800200 */
.L_x_111:
[----:B------:R1:W-:Y:S01]  /*6290*/  STS [R16+0xc], R39 ;  /* 0x00000c2710007388 */ /* 0x0003e20000000800 */
[----:B------:R-:W-:Y:S01]  /*62a0*/  ISETP.NE.AND P2, PT, R35, R18, PT ;  /* 0x000000122300720c */ /* 0x000fe20003f45270 */
[----:B------:R-:W-:-:S12]  /*62b0*/  BSSY.RECONVERGENT B0, `(.L_x_115) ;  /* 0x000002f000007945 */ /* 0x000fd80003800200 */
[----:B-1----:R-:W-:Y:S05]  /*62c0*/  @P2 BRA `(.L_x_116) ;  /* 0x0000000000b42947 */ /* 0x002fea0003800000 */
[-C--:B------:R-:W-:Y:S02]  /*62d0*/  IABS R17, R25.reuse ;  /* 0x0000001900117213 */ /* 0x080fe40000000000 */
[----:B------:R-:W-:Y:S02]  /*62e0*/  IABS R41, R25 ;  /* 0x0000001900297213 */ /* 0x000fe40000000000 */
[----:B------:R-:W1:Y:S08]  /*62f0*/  I2F.RP R19, R17 ;  /* 0x0000001100137306 */ /* 0x000e700000209400 */
[----:B-1----:R-:W0:Y:S02]  /*6300*/  MUFU.RCP R19, R19 ;  /* 0x0000001300137308 */ /* 0x002e240000001000 */
[----:B0-----:R-:W-:-:S06]  /*6310*/  VIADD R2, R19, 0xffffffe ;  /* 0x0ffffffe13027836 */ /* 0x001fcc0000000000 */
[----:B------:R0:W1:Y:S02]  /*6320*/  F2I.FTZ.U32.TRUNC.NTZ R3, R2 ;  /* 0x0000000200037305 */ /* 0x000064000021f000 */
[----:B0-----:R-:W-:Y:S02]  /*6330*/  HFMA2 R2, -RZ, RZ, 0, 0 ;  /* 0x00000000ff027431 */ /* 0x001fe400000001ff */
        /* <DEDUP_REMOVED lines=17> */
[----:B------:R-:W-:Y:S05]  /*6450*/  @P2 BRA `(.L_x_116) ;  /* 0x0000000000502947 */ /* 0x000fea0003800000 */
        /* <DEDUP_REMOVED lines=17> */
.L_x_118:
[----:B------:R-:W-:Y:S05]  /*6570*/  BSYNC.RECONVERGENT B1 ;  /* 0x0000000000017941 */ /* 0x000fea0003800200 */
.L_x_117:
[----:B------:R-:W-:-:S13]  /*6580*/  FSETP.GT.AND P2, PT, |R17|, R2, PT ;  /* 0x000000021100720b */ /* 0x000fda0003f44200 */
[----:B------:R1:W-:Y:S02]  /*6590*/  @P2 STS [R16+0x10], R2 ;  /* 0x0000100210002388 */ /* 0x0003e40000000800 */
.L_x_116:
[----:B------:R-:W-:Y:S05]  /*65a0*/  BSYNC.RECONVERGENT B0 ;  /* 0x0000000000007941 */ /* 0x000fea0003800200 */
.L_x_115:
[----:B------:R-:W-:Y:S01]  /*65b0*/  VIMNMX R38, PT, PT, R24, R38, PT ;  /* 0x0000002618267248 */ /* 0x000fe20003fe0100 */
[----:B------:R-:W-:Y:S01]  /*65c0*/  BSSY.RECONVERGENT B0, `(.L_x_119) ;  /* 0x0000033000007945 */ /* 0x000fe20003800200 */
[----:B------:R-:W-:Y:S02]  /*65d0*/  ISETP.NE.AND P2, PT, R35, R18, PT ;  /* 0x000000122300720c */ /* 0x000fe40003f45270 */
[----:B------:R-:W-:-:S05]  /*65e0*/  I2FP.F32.S32 R3, R38 ;  /* 0x0000002600037245 */ /* 0x000fca0000201400 */
[----:B------:R2:W-:Y:S06]  /*65f0*/  STS [R16+0x18], R3 ;  /* 0x0000180310007388 */ /* 0x0005ec0000000800 */
[----:B------:R-:W-:Y:S05]  /*6600*/  @P2 BRA `(.L_x_120) ;  /* 0x0000000000b82947 */ /* 0x000fea0003800000 */
[-C--:B------:R-:W-:Y:S02]  /*6610*/  IABS R17, R25.reuse ;  /* 0x0000001900117213 */ /* 0x080fe40000000000 */
[----:B------:R-:W-:Y:S02]  /*6620*/  IABS R39, R25 ;  /* 0x0000001900277213 */ /* 0x000fe40000000000 */
[----:B------:R-:W4:Y:S08]  /*6630*/  I2F.RP R18, R17 ;  /* 0x0000001100127306 */ /* 0x000f300000209400 */
[----:B----4-:R-:W0:Y:S02]  /*6640*/  MUFU.RCP R18, R18 ;  /* 0x0000001200127308 */ /* 0x010e240000001000 */
[----:B01----:R-:W-:-:S06]  /*6650*/  IADD3 R2, PT, PT, R18, 0xffffffe, RZ ;  /* 0x0ffffffe12027810 */ /* 0x003fcc0007ffe0ff */
[----:B--2---:R0:W1:Y:S02]  /*6660*/  F2I.FTZ.U32.TRUNC.NTZ R3, R2 ;  /* 0x0000000200037305 */ /* 0x004064000021f000 */
[----:B0-----:R-:W-:Y:S02]  /*6670*/  IMAD.MOV.U32 R2, RZ, RZ, RZ ;  /* 0x000000ffff027224 */ /* 0x001fe400078e00ff */
[----:B-1----:R-:W-:-:S04]  /*6680*/  IMAD.MOV R38, RZ, RZ, -R3 ;  /* 0x000000ffff267224 */ /* 0x002fc800078e0a03 */
        /* <DEDUP_REMOVED lines=15> */
[----:B------:R-:W-:-:S13]  /*6780*/  ISETP.NE.AND P2, PT, R2, 0x1, PT ;  /* 0x000000010200780c */ /* 0x000fda0003f45270 */
[----:B------:R-:W-:Y:S05]  /*6790*/  @P2 BRA `(.L_x_120) ;  /* 0x0000000000542947 */ /* 0x000fea0003800000 */
[----:B------:R-:W-:Y:S01]  /*67a0*/  IABS R2, R35 ;  /* 0x0000002300027213 */ /* 0x000fe20000000000 */
[----:B------:R0:W1:Y:S01]  /*67b0*/  LDS R17, [R16+0x1c] ;  /* 0x00001c0010117984 */ /* 0x0000620000000800 */
[----:B------:R-:W-:Y:S03]  /*67c0*/  BSSY.RECONVERGENT B1, `(.L_x_121) ;  /* 0x0000010000017945 */ /* 0x000fe60003800200 */
[----:B------:R-:W-:-:S05]  /*67d0*/  VIADD R2, R2, 0x1 ;  /* 0x0000000102027836 */ /* 0x000fca0000000000 */
        /* <DEDUP_REMOVED lines=14> */
.L_x_122:
[----:B------:R-:W-:Y:S05]  /*68c0*/  BSYNC.RECONVERGENT B1 ;  /* 0x0000000000017941 */ /* 0x000fea0003800200 */
.L_x_121:
[----:B------:R-:W-:-:S13]  /*68d0*/  FSETP.GT.AND P2, PT, |R17|, R2, PT ;  /* 0x000000021100720b */ /* 0x000fda0003f44200 */
[----:B------:R4:W-:Y:S02]  /*68e0*/  @P2 STS [R16+0x1c], R2 ;  /* 0x00001c0210002388 */ /* 0x0009e40000000800 */
.L_x_120:
[----:B------:R-:W-:Y:S05]  /*68f0*/  BSYNC.RECONVERGENT B0 ;  /* 0x0000000000007941 */ /* 0x000fea0003800200 */
.L_x_119:
[----:B------:R-:W-:Y:S01]  /*6900*/  IADD3 R36, PT, PT, R36, 0x3, RZ ;  /* 0x0000000324247810 */ /* 0x000fe20007ffe0ff */
[----:B------:R-:W-:Y:S06]  /*6910*/  BRA `(.L_x_85) ;  /* 0x0000000000347947 */ /* 0x000fec0003800000 */
.L_x_110:
[----:B------:R-:W0:Y:S01]  /*6920*/  S2R R3, SR_CgaCtaId ;  /* 0x0000000000037919 */ /* 0x000e220000008800 */
[----:B------:R-:W-:-:S05]  /*6930*/  MOV R2, 0x400 ;  /* 0x0000040000027802 */ /* 0x000fca0000000f00 */
[----:B------:R-:W-:-:S05]  /*6940*/  VIADD R2, R2, 0x428 ;  /* 0x0000042802027836 */ /* 0x000fca0000000000 */
        /* <DEDUP_REMOVED lines=9> */
[----:B------:R0:W-:Y:S02]  /*69e0*/  STS [R3+0x18], R38 ;  /* 0x0000182603007388 */ /* 0x0001e40000000800 */
.L_x_85:
[----:B------:R-:W-:Y:S05]  /*69f0*/  BSYNC.RECONVERGENT B3 ;  /* 0x0000000000037941 */ /* 0x000fea0003800200 */
.L_x_13:
[----:B------:R-:W-:-:S04]  /*6a00*/  IADD3 R35, PT, PT, R35, 0x1, RZ ;  /* 0x0000000123237810 */ /* 0x000fc80007ffe0ff */
[----:B------:R-:W-:-:S13]  /*6a10*/  ISETP.NE.AND P2, PT, R35, 0x2, PT ;  /* 0x000000022300780c */ /* 0x000fda0003f45270 */
[----:B------:R-:W-:Y:S05]  /*6a20*/  @P2 BRA `(.L_x_123) ;  /* 0xffffff9c00d82947 */ /* 0x000fea000383ffff */
[----:B------:R-:W-:Y:S05]  /*6a30*/  BSYNC.RECONVERGENT B4 ;  /* 0x0000000000047941 */ /* 0x000fea0003800200 */
.L_x_12:
[----:B------:R-:W5:Y:S01]  /*6a40*/  S2R R41, SR_CgaCtaId ;  /* 0x0000000000297919 */ /* 0x000f620000008800 */
[----:B------:R-:W-:Y:S01]  /*6a50*/  MOV R40, 0x400 ;  /* 0x0000040000287802 */ /* 0x000fe20000000f00 */
[----:B------:R-:W-:Y:S04]  /*6a60*/  BSSY.RECONVERGENT B0, `(.L_x_124) ;  /* 0x0000046000007945 */ /* 0x000fe80003800200 */
[C---:B0-----:R-:W-:Y:S01]  /*6a70*/  VIADD R29, R40.reuse, 0x488 ;  /* 0x00000488281d7836 */ /* 0x041fe20000000000 */
[----:B-----5:R-:W-:Y:S01]  /*6a80*/  LEA R0, R41, R40, 0x18 ;  /* 0x0000002829007211 */ /* 0x020fe200078ec0ff */
[----:B------:R-:W-:-:S03]  /*6a90*/  VIADD R40, R40, 0x4e0 ;  /* 0x000004e028287836 */ /* 0x000fc60000000000 */
[C---:B------:R-:W-:Y:S01]  /*6aa0*/  LEA R29, R41.reuse, R29, 0x18 ;  /* 0x0000001d291d7211 */ /* 0x040fe200078ec0ff */
[----:B-12-4-:R0:W1:Y:S01]  /*6ab0*/  LDS.64 R2, [R0+0x428] ;  /* 0x0004280000027984 */ /* 0x0160620000000a00 */
[----:B------:R-:W-:Y:S01]  /*6ac0*/  LEA R55, R41, R40, 0x18 ;  /* 0x0000002829377211 */ /* 0x000fe200078ec0ff */
[----:B------:R-:W-:Y:S02]  /*6ad0*/  HFMA2 R40, -RZ, RZ, 0, 0 ;  /* 0x00000000ff287431 */ /* 0x000fe400000001ff */
[----:B------:R0:W2:Y:S04]  /*6ae0*/  LDS.64 R30, [R0+0x480] ;  /* 0x00048000001e7984 */ /* 0x0000a80000000a00 */
[----:B------:R0:W4:Y:S04]  /*6af0*/  LDS.128 R16, [R0+0x430] ;  /* 0x0004300000107984 */ /* 0x0001280000000c00 */
[----:B------:R0:W0:Y:S04]  /*6b00*/  LDS.128 R20, [R0+0x440] ;  /* 0x0004400000147984 */ /* 0x0000280000000c00 */
[----:B------:R0:W0:Y:S04]  /*6b10*/  LDS.128 R24, [R0+0x450] ;  /* 0x0004500000187984 */ /* 0x0000280000000c00 */
[----:B------:R0:W0:Y:S04]  /*6b20*/  LDS.128 R32, [R0+0x460] ;  /* 0x0004600000207984 */ /* 0x0000280000000c00 */
[----:B------:R0:W0:Y:S02]  /*6b30*/  LDS.128 R36, [R0+0x470] ;  /* 0x0004700000247984 */ /* 0x0000240000000c00 */
.L_x_125:
[----:B------:R-:W-:-:S05]  /*6b40*/  IMAD R42, R40, 0x4, R55 ;  /* 0x00000004282a7824 */ /* 0x000fca00078e0237 */
[----:B0-----:R-:W1:Y:S04]  /*6b50*/  LDS R41, [R42] ;  /* 0x000000002a297984 */ /* 0x001e680000000800 */
[----:B------:R-:W5:Y:S04]  /*6b60*/  LDS R43, [R42+0x40] ;  /* 0x000040002a2b7984 */ /* 0x000f680000000800 */
[----:B------:R-:W4:Y:S04]  /*6b70*/  LDS R45, [R42+0x80] ;  /* 0x000080002a2d7984 */ /* 0x000f280000000800 */
[----:B------:R-:W3:Y:S04]  /*6b80*/  LDS R47, [R42+0xc0] ;  /* 0x0000c0002a2f7984 */ /* 0x000ee80000000800 */
[----:B------:R-:W2:Y:S04]  /*6b90*/  LDS R46, [R42+0x100] ;  /* 0x000100002a2e7984 */ /* 0x000ea80000000800 */
[----:B------:R-:W-:Y:S04]  /*6ba0*/  LDS R48, [R42+0x180] ;  /* 0x000180002a307984 */ /* 0x000fe80000000800 */
[----:B------:R-:W-:Y:S04]  /*6bb0*/  LDS R50, [R42+0x200] ;  /* 0x000200002a327984 */ /* 0x000fe80000000800 */
[----:B------:R-:W-:Y:S04]  /*6bc0*/  LDS R49, [R42+0x3c0] ;  /* 0x0003c0002a317984 */ /* 0x000fe80000000800 */
[----:B------:R-:W-:Y:S04]  /*6bd0*/  LDS R51, [R42+0x5c0] ;  /* 0x0005c0002a337984 */ /* 0x000fe80000000800 */
[----:B------:R-:W-:Y:S01]  /*6be0*/  LDS R53, [R42+0x600] ;  /* 0x000600002a357984 */ /* 0x000fe20000000800 */
[----:B-1----:R-:W-:-:S03]  /*6bf0*/  FFMA R44, R2, R41, RZ ;  /* 0x00000029022c7223 */ /* 0x002fc600000000ff */
[----:B------:R-:W1:Y:S01]  /*6c00*/  LDS R41, [R42+0x140] ;  /* 0x000140002a297984 */ /* 0x000e620000000800 */
[----:B-----5:R-:W-:-:S04]  /*6c10*/  FFMA R43, R43, R3, R44 ;  /* 0x000000032b2b7223 */ /* 0x020fc8000000002c */
[----:B----4-:R-:W-:Y:S02]  /*6c20*/  FFMA R44, R16, R45, R43 ;  /* 0x0000002d102c7223 */ /* 0x010fe4000000002b */
[----:B------:R-:W4:Y:S02]  /*6c30*/  LDS R43, [R42+0x1c0] ;  /* 0x0001c0002a2b7984 */ /* 0x000f240000000800 */
[----:B---3--:R-:W-:Y:S02]  /*6c40*/  FFMA R47, R47, R17, R44 ;  /* 0x000000112f2f7223 */ /* 0x008fe4000000002c */
[----:B------:R-:W3:Y:S02]  /*6c50*/  LDS R45, [R42+0x240] ;  /* 0x000240002a2d7984 */ /* 0x000ee40000000800 */
[----:B--2---:R-:W-:Y:S02]  /*6c60*/  FFMA R46, R46, R18, R47 ;  /* 0x000000122e2e7223 */ /* 0x004fe4000000002f */
[----:B------:R-:W2:Y:S04]  /*6c70*/  LDS R44, [R42+0x280] ;  /* 0x000280002a2c7984 */ /* 0x000ea80000000800 */
[----:B------:R-:W-:Y:S01]  /*6c80*/  LDS R47, [R42+0x380] ;  /* 0x000380002a2f7984 */ /* 0x000fe20000000800 */
[----:B-1----:R-:W-:-:S03]  /*6c90*/  FFMA R41, R41, R19, R46 ;  /* 0x0000001329297223 */ /* 0x002fc6000000002e */
[----:B------:R-:W-:Y:S01]  /*6ca0*/  LDS R46, [R42+0x300] ;  /* 0x000300002a2e7984 */ /* 0x000fe20000000800 */
[----:B0-----:R-:W-:-:S03]  /*6cb0*/  FFMA R48, R20, R48, R41 ;  /* 0x0000003014307223 */ /* 0x001fc60000000029 */
[----:B------:R-:W0:Y:S01]  /*6cc0*/  LDS R41, [R42+0x2c0] ;  /* 0x0002c0002a297984 */ /* 0x000e220000000800 */
[----:B----4-:R-:W-:-:S03]  /*6cd0*/  FFMA R43, R43, R21, R48 ;  /* 0x000000152b2b7223 */ /* 0x010fc60000000030 */
[----:B------:R-:W-:Y:S01]  /*6ce0*/  LDS R48, [R42+0x400] ;  /* 0x000400002a307984 */ /* 0x000fe20000000800 */
[----:B------:R-:W-:-:S03]  /*6cf0*/  FFMA R50, R50, R22, R43 ;  /* 0x0000001632327223 */ /* 0x000fc6000000002b */
[----:B------:R-:W1:Y:S01]  /*6d00*/  LDS R43, [R42+0x340] ;  /* 0x000340002a2b7984 */ /* 0x000e620000000800 */
[----:B---3--:R-:W-:-:S04]  /*6d10*/  FFMA R45, R45, R23, R50 ;  /* 0x000000172d2d7223 */ /* 0x008fc80000000032 */
[----:B--2---:R-:W-:Y:S02]  /*6d20*/  FFMA R44, R24, R44, R45 ;  /* 0x0000002c182c7223 */ /* 0x004fe4000000002d */
[----:B------:R-:W-:Y:S02]  /*6d30*/  LDS R45, [R42+0x480] ;  /* 0x000480002a2d7984 */ /* 0x000fe40000000800 */
[----:B0-----:R-:W-:-:S04]  /*6d40*/  FFMA R41, R41, R25, R44 ;  /* 0x0000001929297223 */ /* 0x001fc8000000002c */
[----:B------:R-:W-:Y:S02]  /*6d50*/  FFMA R46, R46, R26, R41 ;  /* 0x0000001a2e2e7223 */ /* 0x000fe40000000029 */
[----:B------:R-:W0:Y:S02]  /*6d60*/  LDS R41, [R42+0x440] ;  /* 0x000440002a297984 */ /* 0x000e240000000800 */
[----:B-1----:R-:W-:Y:S02]  /*6d70*/  FFMA R43, R43, R27, R46 ;  /* 0x0000001b2b2b7223 */ /* 0x002fe4000000002e */
[----:B------:R-:W-:Y:S02]  /*6d80*/  LDS R46, [R42+0x500] ;  /* 0x000500002a2e7984 */ /* 0x000fe40000000800 */
[----:B------:R-:W-:Y:S02]  /*6d90*/  FFMA R44, R32, R47, R43 ;  /* 0x0000002f202c7223 */ /* 0x000fe4000000002b */
[----:B------:R-:W1:Y:S02]  /*6da0*/  LDS R43, [R42+0x4c0] ;  /* 0x0004c0002a2b7984 */ /* 0x000e640000000800 */
[----:B------:R-:W-:-:S02]  /*6db0*/  FFMA R49, R49, R33, R44 ;  /* 0x0000002131317223 */ /* 0x000fc4000000002c */
[----:B------:R-:W2:Y:S02]  /*6dc0*/  LDS R47, [R42+0x540] ;  /* 0x000540002a2f7984 */ /* 0x000ea40000000800 */
[----:B------:R-:W-:Y:S02]  /*6dd0*/  FFMA R48, R48, R34, R49 ;  /* 0x0000002230307223 */ /* 0x000fe40000000031 */
[----:B------:R-:W3:Y:S02]  /*6de0*/  LDS R49, [R42+0x580] ;  /* 0x000580002a317984 */ /* 0x000ee40000000800 */
[----:B0-----:R-:W-:-:S04]  /*6df0*/  FFMA R41, R41, R35, R48 ;  /* 0x0000002329297223 */ /* 0x001fc80000000030 */
[----:B------:R-:W-:Y:S01]  /*6e00*/  FFMA R44, R36, R45, R41 ;  /* 0x0000002d242c7223 */ /* 0x000fe20000000029 */
[C---:B------:R-:W-:Y:S01]  /*6e10*/  IMAD R41, R40.reuse, 0x4, R29 ;  /* 0x0000000428297824 */ /* 0x040fe200078e021d */
[----:B------:R-:W-:Y:S02]  /*6e20*/  IADD3 R40, PT, PT, R40, 0x1, RZ ;  /* 0x0000000128287810 */ /* 0x000fe40007ffe0ff */
[----:B-1----:R-:W-:Y:S02]  /*6e30*/  FFMA R43, R43, R37, R44 ;  /* 0x000000252b2b7223 */ /* 0x002fe4000000002c */
[----:B------:R-:W-:Y:S02]  /*6e40*/  ISETP.NE.AND P0, PT, R40, 0x10, PT ;  /* 0x000000102800780c */ /* 0x000fe40003f05270 */
[----:B------:R-:W-:-:S04]  /*6e50*/  FFMA R46, R46, R38, R43 ;  /* 0x000000262e2e7223 */ /* 0x000fc8000000002b */
[----:B--2---:R-:W-:-:S04]  /*6e60*/  FFMA R47, R47, R39, R46 ;  /* 0x000000272f2f7223 */ /* 0x004fc8000000002e */
[----:B---3--:R-:W-:-:S04]  /*6e70*/  FFMA R44, R30, R49, R47 ;  /* 0x000000311e2c7223 */ /* 0x008fc8000000002f */
[----:B------:R-:W-:-:S04]  /*6e80*/  FFMA R44, R51, R31, R44 ;  /* 0x0000001f332c7223 */ /* 0x000fc8000000002c */
[----:B------:R-:W-:-:S05]  /*6e90*/  FADD R44, R44, R53 ;  /* 0x000000352c2c7221 */ /* 0x000fca0000000000 */
[----:B------:R0:W-:Y:S01]  /*6ea0*/  STS [R41], R44 ;  /* 0x0000002c29007388 */ /* 0x0001e20000000800 */
[----:B------:R-:W-:Y:S05]  /*6eb0*/  @P0 BRA `(.L_x_125) ;  /* 0xfffffffc00200947 */ /* 0x000fea000383ffff */
[----:B------:R-:W-:Y:S05]  /*6ec0*/  BSYNC.RECONVERGENT B0 ;  /* 0x0000000000007941 */ /* 0x000fea0003800200 */
.L_x_124:
[----:B------:R-:W1:Y:S01]  /*6ed0*/  LDS R0, [R0+0x488] ;  /* 0x0004880000007984 */ /* 0x000e620000000800 */
[----:B------:R-:W-:Y:S02]  /*6ee0*/  IMAD.MOV.U32 R3, RZ, RZ, 0x3bbb989d ;  /* 0x3bbb989dff037424 */ /* 0x000fe400078e00ff */
[----:B------:R-:W-:Y:S02]  /*6ef0*/  IMAD.MOV.U32 R17, RZ, RZ, 0x437c0000 ;  /* 0x437c0000ff117424 */ /* 0x000fe400078e00ff */
[----:B-1----:R-:W-:-:S04]  /*6f00*/  FFMA.SAT R2, R0, -R3, 0.5 ;  /* 0x3f00000000027423 */ /* 0x002fc80000002803 */
[----:B------:R-:W-:-:S04]  /*6f10*/  FFMA.RM R2, R2, R17, 12582913 ;  /* 0x4b40000102027423 */ /* 0x000fc80000004011 */
[C---:B------:R-:W-:Y:S01]  /*6f20*/  FADD R3, R2.reuse, -12583039 ;  /* 0xcb40007f02037421 */ /* 0x040fe20000000000 */
[----:B------:R-:W-:-:S03]  /*6f30*/  SHF.L.U32 R2, R2, 0x17, RZ ;  /* 0x0000001702027819 */ /* 0x000fc600000006ff */
[----:B------:R-:W-:-:S04]  /*6f40*/  FFMA R3, R0, -1.4426950216293334961, -R3 ;  /* 0xbfb8aa3b00037823 */ /* 0x000fc80000000803 */
[----:B------:R-:W-:-:S04]  /*6f50*/  FFMA R22, R0, -1.925963033500011079e-08, R3 ;  /* 0xb2a5706000167823 */ /* 0x000fc80000000003 */
[----:B------:R-:W1:Y:S02]  /*6f60*/  MUFU.EX2 R3, R22 ;  /* 0x0000001600037308 */ /* 0x000e640000000800 */
[----:B-1----:R-:W-:-:S06]  /*6f70*/  FMUL R23, R2, R3 ;  /* 0x0000000302177220 */ /* 0x002fcc0000400000 */
[----:B------:R-:W1:Y:S02]  /*6f80*/  F2F.F64.F32 R2, R23 ;  /* 0x0000001700027310 */ /* 0x000e640000201800 */
[----:B-1----:R-:W-:-:S06]  /*6f90*/  DADD R18, R2, 1 ;  /* 0x3ff0000002127429 */ /* 0x002fcc0000000000 */
[----:B------:R-:W1:Y:S04]  /*6fa0*/  MUFU.RCP64H R3, R19 ;  /* 0x0000001300037308 */ /* 0x000e680000001800 */
[----:B------:R-:W-:-:S05]  /*6fb0*/  VIADD R2, R19, 0x300402 ;  /* 0x0030040213027836 */ /* 0x000fca0000000000 */
[----:B------:R-:W-:Y:S01]  /*6fc0*/  FSETP.GEU.AND P0, PT, |R2|, 5.8789094863358348022e-39, PT ;  /* 0x004004020200780b */ /* 0x000fe20003f0e200 */
[----:B-1----:R-:W-:-:S08]  /*6fd0*/  DFMA R16, -R18, R2, 1 ;  /* 0x3ff000001210742b */ /* 0x002fd00000000102 */
[----:B------:R-:W-:-:S08]  /*6fe0*/  DFMA R16, R16, R16, R16 ;  /* 0x000000101010722b */ /* 0x000fd00000000010 */
[----:B------:R-:W-:-:S08]  /*6ff0*/  DFMA R16, R2, R16, R2 ;  /* 0x000000100210722b */ /* 0x000fd00000000002 */
[----:B------:R-:W-:-:S08]  /*7000*/  DFMA R20, -R18, R16, 1 ;  /* 0x3ff000001214742b */ /* 0x000fd00000000110 */
[----:B------:R-:W-:Y:S01]  /*7010*/  DFMA R16, R16, R20, R16 ;  /* 0x000000141010722b */ /* 0x000fe20000000010 */
[----:B------:R-:W-:Y:S10]  /*7020*/  @P0 BRA `(.L_x_126) ;  /* 0x0000000000180947 */ /* 0x000ff40003800000 */
[----:B------:R-:W-:Y:S02]  /*7030*/  LOP3.LUT R0, R19, 0x7fffffff, RZ, 0xc0, !PT ;  /* 0x7fffffff13007812 */ /* 0x000fe400078ec0ff */
[----:B------:R-:W-:-:S03]  /*7040*/  MOV R26, 0x7070 ;  /* 0x00007070001a7802 */ /* 0x000fc60000000f00 */
[----:B------:R-:W-:-:S07]  /*7050*/  VIADD R17, R0, 0xfff00000 ;  /* 0xfff0000000117836 */ /* 0x000fce0000000000 */
[----:B0-----:R-:W-:Y:S05]  /*7060*/  CALL.REL.NOINC `($__internal_0_$__cuda_sm20_dblrcp_rn_slowpath_v3) ;  /* 0x00000050008c7944 */ /* 0x001fea0003c00000 */
[----:B------:R-:W-:Y:S01]  /*7070*/  MOV R16, R22 ;  /* 0x0000001600107202 */ /* 0x000fe20000000f00 */
[----:B------:R-:W-:-:S07]  /*7080*/  IMAD.MOV.U32 R17, RZ, RZ, R23 ;  /* 0x000000ffff117224 */ /* 0x000fce00078e0017 */
.L_x_126:
[----:B------:R-:W1:Y:S01]  /*7090*/  S2UR UR5, SR_CgaCtaId ;  /* 0x00000000000579c3 */ /* 0x000e620000008800 */
[----:B------:R-:W-:Y:S01]  /*70a0*/  UMOV UR4, 0x400 ;  /* 0x0000040000047882 */ /* 0x000fe20000000000 */
[----:B------:R-:W-:Y:S01]  /*70b0*/  IMAD.MOV.U32 R0, RZ, RZ, 0x3bbb989d ;  /* 0x3bbb989dff007424 */ /* 0x000fe200078e00ff */
[----:B------:R-:W-:Y:S01]  /*70c0*/  MOV R19, 0x437c0000 ;  /* 0x437c000000137802 */ /* 0x000fe20000000f00 */
[----:B-1----:R-:W-:-:S09]  /*70d0*/  ULEA UR4, UR5, UR4, 0x18 ;  /* 0x0000000405047291 */ /* 0x002fd2000f8ec0ff */
[----:B------:R-:W1:Y:S02]  /*70e0*/  LDS R3, [UR4+0x48c] ;  /* 0x00048c04ff037984 */ /* 0x000e640008000800 */
[----:B-1----:R-:W-:-:S04]  /*70f0*/  FFMA.SAT R0, -R0, R3, 0.5 ;  /* 0x3f00000000007423 */ /* 0x002fc80000002103 */
[----:B------:R-:W-:-:S04]  /*7100*/  FFMA.RM R0, R0, R19, 12582913 ;  /* 0x4b40000100007423 */ /* 0x000fc80000004013 */
[C---:B------:R-:W-:Y:S01]  /*7110*/  FADD R2, R0.reuse, -12583039 ;  /* 0xcb40007f00027421 */ /* 0x040fe20000000000 */
[----:B------:R-:W-:-:S03]  /*7120*/  IMAD.SHL.U32 R0, R0, 0x800000, RZ ;  /* 0x0080000000007824 */ /* 0x000fc600078e00ff */
[----:B------:R-:W-:-:S04]  /*7130*/  FFMA R2, R3, -1.4426950216293334961, -R2 ;  /* 0xbfb8aa3b03027823 */ /* 0x000fc80000000802 */
[----:B------:R-:W-:-:S04]  /*7140*/  FFMA R22, R3, -1.925963033500011079e-08, R2 ;  /* 0xb2a5706003167823 */ /* 0x000fc80000000002 */
[----:B------:R-:W1:Y:S02]  /*7150*/  MUFU.EX2 R3, R22 ;  /* 0x0000001600037308 */ /* 0x000e640000000800 */
[----:B-1----:R-:W-:-:S06]  /*7160*/  FMUL R24, R0, R3 ;  /* 0x0000000300187220 */ /* 0x002fcc0000400000 */
[----:B------:R-:W1:Y:S08]  /*7170*/  F2F.F32.F64 R0, R16 ;  /* 0x0000001000007310 */ /* 0x000e700000301000 */
[----:B------:R-:W2:Y:S01]  /*7180*/  F2F.F64.F32 R2, R24 ;  /* 0x0000001800027310 */ /* 0x000ea20000201800 */
[----:B-1----:R1:W-:Y:S01]  /*7190*/  STS [UR4+0x488], R0 ;  /* 0x00048800ff007988 */ /* 0x0023e20008000804 */
[----:B--2---:R-:W-:-:S06]  /*71a0*/  DADD R18, R2, 1 ;  /* 0x3ff0000002127429 */ /* 0x004fcc0000000000 */
[----:B------:R-:W2:Y:S04]  /*71b0*/  MUFU.RCP64H R3, R19 ;  /* 0x0000001300037308 */ /* 0x000ea80000001800 */
[----:B------:R-:W-:-:S05]  /*71c0*/  VIADD R2, R19, 0x300402 ;  /* 0x0030040213027836 */ /* 0x000fca0000000000 */
[----:B------:R-:W-:Y:S01]  /*71d0*/  FSETP.GEU.AND P0, PT, |R2|, 5.8789094863358348022e-39, PT ;  /* 0x004004020200780b */ /* 0x000fe20003f0e200 */
[----:B--2---:R-:W-:-:S08]  /*71e0*/  DFMA R20, -R18, R2, 1 ;  /* 0x3ff000001214742b */ /* 0x004fd00000000102 */
[----:B------:R-:W-:-:S08]  /*71f0*/  DFMA R20, R20, R20, R20 ;  /* 0x000000141414722b */ /* 0x000fd00000000014 */
[----:B------:R-:W-:-:S08]  /*7200*/  DFMA R20, R2, R20, R2 ;  /* 0x000000140214722b */ /* 0x000fd00000000002 */
[----:B------:R-:W-:-:S08]  /*7210*/  DFMA R22, -R18, R20, 1 ;  /* 0x3ff000001216742b */ /* 0x000fd00000000114 */
[----:B------:R-:W-:Y:S01]  /*7220*/  DFMA R36, R20, R22, R20 ;  /* 0x000000161424722b */ /* 0x000fe20000000014 */
[----:B-1----:R-:W-:Y:S10]  /*7230*/  @P0 BRA `(.L_x_127) ;  /* 0x0000000000180947 */ /* 0x002ff40003800000 */
[----:B------:R-:W-:Y:S02]  /*7240*/  LOP3.LUT R2, R19, 0x7fffffff, RZ, 0xc0, !PT ;  /* 0x7fffffff13027812 */ /* 0x000fe400078ec0ff */
[----:B------:R-:W-:Y:S02]  /*7250*/  MOV R26, 0x7280 ;  /* 0x00007280001a7802 */ /* 0x000fe40000000f00 */
[----:B------:R-:W-:-:S07]  /*7260*/  IADD3 R17, PT, PT, R2, -0x100000, RZ ;  /* 0xfff0000002117810 */ /* 0x000fce0007ffe0ff */
[----:B0-----:R-:W-:Y:S05]  /*7270*/  CALL.REL.NOINC `($__internal_0_$__cuda_sm20_dblrcp_rn_slowpath_v3) ;  /* 0x0000005000087944 */ /* 0x001fea0003c00000 */
[----:B------:R-:W-:Y:S02]  /*7280*/  IMAD.MOV.U32 R36, RZ, RZ, R22 ;  /* 0x000000ffff247224 */ /* 0x000fe400078e0016 */
[----:B------:R-:W-:-:S07]  /*7290*/  IMAD.MOV.U32 R37, RZ, RZ, R23 ;  /* 0x000000ffff257224 */ /* 0x000fce00078e0017 */
.L_x_127:
[----:B------:R-:W1:Y:S01]  /*72a0*/  S2UR UR5, SR_CgaCtaId ;  /* 0x00000000000579c3 */ /* 0x000e620000008800 */
[----:B------:R-:W-:Y:S01]  /*72b0*/  UMOV UR4, 0x400 ;  /* 0x0000040000047882 */ /* 0x000fe20000000000 */
[----:B------:R-:W-:Y:S01]  /*72c0*/  MOV R3, 0x3bbb989d ;  /* 0x3bbb989d00037802 */ /* 0x000fe20000000f00 */
[----:B------:R-:W-:Y:S01]  /*72d0*/  IMAD.MOV.U32 R16, RZ, RZ, 0x437c0000 ;  /* 0x437c0000ff107424 */ /* 0x000fe200078e00ff */
[----:B------:R-:W2:Y:S01]  /*72e0*/  F2F.F32.F64 R36, R36 ;  /* 0x0000002400247310 */ /* 0x000ea20000301000 */
[----:B-1----:R-:W-:-:S09]  /*72f0*/  ULEA UR4, UR5, UR4, 0x18 ;  /* 0x0000000405047291 */ /* 0x002fd2000f8ec0ff */
[----:B------:R-:W1:Y:S04]  /*7300*/  LDS R2, [UR4+0x490] ;  /* 0x00049004ff027984 */ /* 0x000e680008000800 */
[----:B--2---:R2:W-:Y:S01]  /*7310*/  STS [UR4+0x48c], R36 ;  /* 0x00048c24ff007988 */ /* 0x0045e20008000804 */
[----:B-1----:R-:W-:-:S04]  /*7320*/  FFMA.SAT R3, R2, -R3, 0.5 ;  /* 0x3f00000002037423 */ /* 0x002fc80000002803 */
[----:B------:R-:W-:-:S04]  /*7330*/  FFMA.RM R3, R3, R16, 12582913 ;  /* 0x4b40000103037423 */ /* 0x000fc80000004010 */
[C---:B------:R-:W-:Y:S01]  /*7340*/  FADD R17, R3.reuse, -12583039 ;  /* 0xcb40007f03117421 */ /* 0x040fe20000000000 */
[----:B------:R-:W-:-:S03]  /*7350*/  IMAD.SHL.U32 R3, R3, 0x800000, RZ ;  /* 0x0080000003037824 */ /* 0x000fc600078e00ff */
[----:B------:R-:W-:-:S04]  /*7360*/  FFMA R17, R2, -1.4426950216293334961, -R17 ;  /* 0xbfb8aa3b02117823 */ /* 0x000fc80000000811 */
[----:B------:R-:W-:-:S06]  /*7370*/  FFMA R20, R2, -1.925963033500011079e-08, R17 ;  /* 0xb2a5706002147823 */ /* 0x000fcc0000000011 */
[----:B------:R-:W1:Y:S02]  /*7380*/  MUFU.EX2 R20, R20 ;  /* 0x0000001400147308 */ /* 0x000e640000000800 */
[----:B-1----:R-:W-:-:S06]  /*7390*/  FMUL R22, R3, R20 ;  /* 0x0000001403167220 */ /* 0x002fcc0000400000 */
[----:B------:R-:W1:Y:S02]  /*73a0*/  F2F.F64.F32 R2, R22 ;  /* 0x0000001600027310 */ /* 0x000e640000201800 */
[----:B-1----:R-:W-:-:S06]  /*73b0*/  DADD R18, R2, 1 ;  /* 0x3ff0000002127429 */ /* 0x002fcc0000000000 */
[----:B------:R-:W1:Y:S04]  /*73c0*/  MUFU.RCP64H R3, R19 ;  /* 0x0000001300037308 */ /* 0x000e680000001800 */
[----:B------:R-:W-:-:S04]  /*73d0*/  IADD3 R2, PT, PT, R19, 0x300402, RZ ;  /* 0x0030040213027810 */ /* 0x000fc80007ffe0ff */
[----:B------:R-:W-:Y:S02]  /*73e0*/  FSETP.GEU.AND P0, PT, |R2|, 5.8789094863358348022e-39, PT ;  /* 0x004004020200780b */ /* 0x000fe40003f0e200 */
[----:B-1----:R-:W-:-:S08]  /*73f0*/  DFMA R16, -R18, R2, 1 ;  /* 0x3ff000001210742b */ /* 0x002fd00000000102 */
[----:B------:R-:W-:-:S08]  /*7400*/  DFMA R16, R16, R16, R16 ;  /* 0x000000101010722b */ /* 0x000fd00000000010 */
[----:B------:R-:W-:-:S08]  /*7410*/  DFMA R16, R2, R16, R2 ;  /* 0x000000100210722b */ /* 0x000fd00000000002 */
[----:B------:R-:W-:-:S08]  /*7420*/  DFMA R20, -R18, R16, 1 ;  /* 0x3ff000001214742b */ /* 0x000fd00000000110 */
[----:B------:R-:W-:Y:S01]  /*7430*/  DFMA R16, R16, R20, R16 ;  /* 0x000000141010722b */ /* 0x000fe20000000010 */
[----:B--2---:R-:W-:Y:S10]  /*7440*/  @P0 BRA `(.L_x_128) ;  /* 0x0000000000180947 */ /* 0x004ff40003800000 */
[----:B------:R-:W-:Y:S02]  /*7450*/  LOP3.LUT R2, R19, 0x7fffffff, RZ, 0xc0, !PT ;  /* 0x7fffffff13027812 */ /* 0x000fe400078ec0ff */
[----:B------:R-:W-:-:S03]  /*7460*/  MOV R26, 0x7490 ;  /* 0x00007490001a7802 */ /* 0x000fc60000000f00 */
[----:B------:R-:W-:-:S07]  /*7470*/  VIADD R17, R2, 0xfff00000 ;  /* 0xfff0000002117836 */ /* 0x000fce0000000000 */
[----:B0-----:R-:W-:Y:S05]  /*7480*/  CALL.REL.NOINC `($__internal_0_$__cuda_sm20_dblrcp_rn_slowpath_v3) ;  /* 0x0000004c00847944 */ /* 0x001fea0003c00000 */
[----:B------:R-:W-:Y:S01]  /*7490*/  IMAD.MOV.U32 R16, RZ, RZ, R22 ;  /* 0x000000ffff107224 */ /* 0x000fe200078e0016 */
[----:B------:R-:W-:-:S07]  /*74a0*/  MOV R17, R23 ;  /* 0x0000001700117202 */ /* 0x000fce0000000f00 */
.L_x_128:
[----:B------:R-:W1:Y:S01]  /*74b0*/  S2UR UR5, SR_CgaCtaId ;  /* 0x00000000000579c3 */ /* 0x000e620000008800 */
[----:B------:R-:W-:Y:S01]  /*74c0*/  UMOV UR4, 0x400 ;  /* 0x0000040000047882 */ /* 0x000fe20000000000 */
[----:B------:R-:W-:Y:S01]  /*74d0*/  IMAD.MOV.U32 R3, RZ, RZ, 0x3bbb989d ;  /* 0x3bbb989dff037424 */ /* 0x000fe200078e00ff */
[----:B------:R-:W2:Y:S01]  /*74e0*/  F2F.F32.F64 R37, R16 ;  /* 0x0000001000257310 */ /* 0x000ea20000301000 */
[----:B------:R-:W-:Y:S01]  /*74f0*/  IMAD.MOV.U32 R19, RZ, RZ, 0x437c0000 ;  /* 0x437c0000ff137424 */ /* 0x000fe200078e00ff */
[----:B-1----:R-:W-:-:S09]  /*7500*/  ULEA UR4, UR5, UR4, 0x18 ;  /* 0x0000000405047291 */ /* 0x002fd2000f8ec0ff */
[----:B------:R-:W1:Y:S04]  /*7510*/  LDS R22, [UR4+0x494] ;  /* 0x00049404ff167984 */ /* 0x000e680008000800 */
[----:B--2---:R2:W-:Y:S01]  /*7520*/  STS [UR4+0x490], R37 ;  /* 0x00049025ff007988 */ /* 0x0045e20008000804 */
[----:B-1----:R-:W-:-:S04]  /*7530*/  FFMA.SAT R2, -R3, R22, 0.5 ;  /* 0x3f00000003027423 */ /* 0x002fc80000002116 */
        /* <DEDUP_REMOVED lines=22> */
[----:B------:R-:W-:Y:S01]  /*76a0*/  MOV R38, R22 ;  /* 0x0000001600267202 */ /* 0x000fe20000000f00 */
[----:B------:R-:W-:-:S07]  /*76b0*/  IMAD.MOV.U32 R39, RZ, RZ, R23 ;  /* 0x000000ffff277224 */ /* 0x000fce00078e0017 */
.L_x_129:
[----:B------:R-:W1:Y:S01]  /*76c0*/  S2UR UR5, SR_CgaCtaId ;  /* 0x00000000000579c3 */ /* 0x000e620000008800 */
[----:B------:R-:W-:Y:S01]  /*76d0*/  UMOV UR4, 0x400 ;  /* 0x0000040000047882 */ /* 0x000fe20000000000 */
[----:B------:R-:W-:Y:S01]  /*76e0*/  IMAD.MOV.U32 R3, RZ, RZ, 0x3bbb989d ;  /* 0x3bbb989dff037424 */ /* 0x000fe200078e00ff */
[----:B------:R-:W-:Y:S01]  /*76f0*/  MOV R17, 0x437c0000 ;  /* 0x437c000000117802 */ /* 0x000fe20000000f00 */
[----:B------:R-:W2:Y:S01]  /*7700*/  F2F.F32.F64 R38, R38 ;  /* 0x0000002600267310 */ /* 0x000ea20000301000 */
[----:B-1----:R-:W-:-:S09]  /*7710*/  ULEA UR4, UR5, UR4, 0x18 ;  /* 0x0000000405047291 */ /* 0x002fd2000f8ec0ff */
[----:B------:R-:W1:Y:S04]  /*7720*/  LDS R20, [UR4+0x498] ;  /* 0x00049804ff147984 */ /* 0x000e680008000800 */
[----:B--2---:R2:W-:Y:S01]  /*7730*/  STS [UR4+0x494], R38 ;  /* 0x00049426ff007988 */ /* 0x0045e20008000804 */
        /* <DEDUP_REMOVED lines=20> */
[----:B------:R-:W-:Y:S02]  /*7880*/  MOV R26, 0x78b0 ;  /* 0x000078b0001a7802 */ /* 0x000fe40000000f00 */
[----:B------:R-:W-:-:S07]  /*7890*/  IADD3 R17, PT, PT, R2, -0x100000, RZ ;  /* 0xfff0000002117810 */ /* 0x000fce0007ffe0ff */
[----:B0-----:R-:W-:Y:S05]  /*78a0*/  CALL.REL.NOINC `($__internal_0_$__cuda_sm20_dblrcp_rn_slowpath_v3) ;  /* 0x00000048007c7944 */ /* 0x001fea0003c00000 */
[----:B------:R-:W-:Y:S02]  /*78b0*/  IMAD.MOV.U32 R16, RZ, RZ, R22 ;  /* 0x000000ffff107224 */ /* 0x000fe400078e0016 */
[----:B------:R-:W-:-:S07]  /*78c0*/  IMAD.MOV.U32 R17, RZ, RZ, R23 ;  /* 0x000000ffff117224 */ /* 0x000fce00078e0017 */
.L_x_130:
        /* <DEDUP_REMOVED lines=33> */
.L_x_131:
        /* <DEDUP_REMOVED lines=8> */
[----:B-1----:R-:W-:-:S04]  /*7b60*/  FFMA.SAT R3, R2, -R3, 0.5 ;  /* 0x3f00000002037423 */ /* 0x002fc80000002803 */
[----:B------:R-:W-:-:S04]  /*7b70*/  FFMA.RM R3, R3, R16, 12582913 ;  /* 0x4b40000103037423 */ /* 0x000fc80000004010 */
[C---:B------:R-:W-:Y:S01]  /*7b80*/  FADD R17, R3.reuse, -12583039 ;  /* 0xcb40007f03117421 */ /* 0x040fe20000000000 */
[----:B------:R-:W-:-:S03]  /*7b90*/  SHF.L.U32 R3, R3, 0x17, RZ ;  /* 0x0000001703037819 */ /* 0x000fc600000006ff */
[----:B------:R-:W-:-:S04]  /*7ba0*/  FFMA R17, R2, -1.4426950216293334961, -R17 ;  /* 0xbfb8aa3b02117823 */ /* 0x000fc80000000811 */
[----:B------:R-:W-:-:S06]  /*7bb0*/  FFMA R22, R2, -1.925963033500011079e-08, R17 ;  /* 0xb2a5706002167823 */ /* 0x000fcc0000000011 */
        /* <DEDUP_REMOVED lines=19> */
.L_x_132:
        /* <DEDUP_REMOVED lines=33> */
.L_x_133:
        /* <DEDUP_REMOVED lines=33> */
.L_x_134:
        /* <DEDUP_REMOVED lines=33> */
.L_x_135:
        /* <DEDUP_REMOVED lines=33> */
.L_x_136:
        /* <DEDUP_REMOVED lines=33> */
.L_x_137:
        /* <DEDUP_REMOVED lines=25> */
[----:B0-----:R-:W-:Y:S01]  /*88d0*/  DFMA R44, R20, R22, R20 ;  /* 0x00000016142c722b */ /* 0x001fe20000000014 */
[----:B--2---:R-:W-:Y:S10]  /*88e0*/  @P0 BRA `(.L_x_138) ;  /* 0x0000000000180947 */ /* 0x004ff40003800000 */
[----:B------:R-:W-:Y:S02]  /*88f0*/  LOP3.LUT R2, R19, 0x7fffffff, RZ, 0xc0, !PT ;  /* 0x7fffffff13027812 */ /* 0x000fe400078ec0ff */
[----:B------:R-:W-:-:S03]  /*8900*/  MOV R26, 0x8930 ;  /* 0x00008930001a7802 */ /* 0x000fc60000000f00 */
[----:B------:R-:W-:-:S07]  /*8910*/  VIADD R17, R2, 0xfff00000 ;  /* 0xfff0000002117836 */ /* 0x000fce0000000000 */
[----:B------:R-:W-:Y:S05]  /*8920*/  CALL.REL.NOINC `($__internal_0_$__cuda_sm20_dblrcp_rn_slowpath_v3) ;  /* 0x00000038005c7944 */ /* 0x000fea0003c00000 */
[----:B------:R-:W-:Y:S01]  /*8930*/  MOV R44, R22 ;  /* 0x00000016002c7202 */ /* 0x000fe20000000f00 */
[----:B------:R-:W-:-:S07]  /*8940*/  IMAD.MOV.U32 R45, RZ, RZ, R23 ;  /* 0x000000ffff2d7224 */ /* 0x000fce00078e0017 */
.L_x_138:
[----:B------:R-:W0:Y:S01]  /*8950*/  S2UR UR5, SR_CgaCtaId ;  /* 0x00000000000579c3 */ /* 0x000e220000008800 */
[----:B------:R-:W-:Y:S01]  /*8960*/  UMOV UR4, 0x400 ;  /* 0x0000040000047882 */ /* 0x000fe20000000000 */
[----:B------:R-:W-:Y:S01]  /*8970*/  IMAD.MOV.U32 R3, RZ, RZ, 0x3bbb989d ;  /* 0x3bbb989dff037424 */ /* 0x000fe200078e00ff */
[----:B------:R-:W-:Y:S01]  /*8980*/  MOV R17, 0x437c0000 ;  /* 0x437c000000117802 */ /* 0x000fe20000000f00 */
[----:B------:R-:W1:Y:S01]  /*8990*/  F2F.F32.F64 R44, R44 ;  /* 0x0000002c002c7310 */ /* 0x000e620000301000 */
[----:B0-----:R-:W-:-:S09]  /*89a0*/  ULEA UR4, UR5, UR4, 0x18 ;  /* 0x0000000405047291 */ /* 0x001fd2000f8ec0ff */
[----:B------:R-:W0:Y:S04]  /*89b0*/  LDS R20, [UR4+0x4bc] ;  /* 0x0004bc04ff147984 */ /* 0x000e280008000800 */
[----:B-1----:R1:W-:Y:S01]  /*89c0*/  STS [UR4+0x4b8], R44 ;  /* 0x0004b82cff007988 */ /* 0x0023e20008000804 */
[----:B0-----:R-:W-:-:S04]  /*89d0*/  FFMA.SAT R2, -R3, R20, 0.5 ;  /* 0x3f00000003027423 */ /* 0x001fc80000002114 */
[----:B------:R-:W-:-:S04]  /*89e0*/  FFMA.RM R2, R2, R17, 12582913 ;  /* 0x4b40000102027423 */ /* 0x000fc80000004011 */
[C---:B------:R-:W-:Y:S01]  /*89f0*/  FADD R3, R2.reuse, -12583039 ;  /* 0xcb40007f02037421 */ /* 0x040fe20000000000 */
[----:B------:R-:W-:-:S03]  /*8a00*/  IMAD.SHL.U32 R2, R2, 0x800000, RZ ;  /* 0x0080000002027824 */ /* 0x000fc600078e00ff */
[----:B------:R-:W-:-:S04]  /*8a10*/  FFMA R3, R20, -1.4426950216293334961, -R3 ;  /* 0xbfb8aa3b14037823 */ /* 0x000fc80000000803 */
[----:B------:R-:W-:-:S04]  /*8a20*/  FFMA R20, R20, -1.925963033500011079e-08, R3 ;  /* 0xb2a5706014147823 */ /* 0x000fc80000000003 */
[----:B------:R-:W0:Y:S02]  /*8a30*/  MUFU.EX2 R3, R20 ;  /* 0x0000001400037308 */ /* 0x000e240000000800 */
[----:B0-----:R-:W-:-:S06]  /*8a40*/  FMUL R22, R2, R3 ;  /* 0x0000000302167220 */ /* 0x001fcc0000400000 */
[----:B------:R-:W0:Y:S02]  /*8a50*/  F2F.F64.F32 R2, R22 ;  /* 0x0000001600027310 */ /* 0x000e240000201800 */
[----:B0-----:R-:W-:-:S06]  /*8a60*/  DADD R18, R2, 1 ;  /* 0x3ff0000002127429 */ /* 0x001fcc0000000000 */
[----:B------:R-:W0:Y:S04]  /*8a70*/  MUFU.RCP64H R3, R19 ;  /* 0x0000001300037308 */ /* 0x000e280000001800 */
[----:B------:R-:W-:-:S05]  /*8a80*/  VIADD R2, R19, 0x300402 ;  /* 0x0030040213027836 */ /* 0x000fca0000000000 */
[----:B------:R-:W-:Y:S01]  /*8a90*/  FSETP.GEU.AND P0, PT, |R2|, 5.8789094863358348022e-39, PT ;  /* 0x004004020200780b */ /* 0x000fe20003f0e200 */
[----:B0-----:R-:W-:-:S08]  /*8aa0*/  DFMA R16, -R18, R2, 1 ;  /* 0x3ff000001210742b */ /* 0x001fd00000000102 */
        /* <DEDUP_REMOVED lines=8> */
[----:B------:R-:W-:Y:S05]  /*8b30*/  CALL.REL.NOINC `($__internal_0_$__cuda_sm20_dblrcp_rn_slowpath_v3) ;  /* 0x0000003400d87944 */ /* 0x000fea0003c00000 */
[----:B------:R-:W-:Y:S02]  /*8b40*/  IMAD.MOV.U32 R16, RZ, RZ, R22 ;  /* 0x000000ffff107224 */ /* 0x000fe400078e0016 */
[----:B------:R-:W-:-:S07]  /*8b50*/  IMAD.MOV.U32 R17, RZ, RZ, R23 ;  /* 0x000000ffff117224 */ /* 0x000fce00078e0017 */
.L_x_139:
[----:B------:R-:W0:Y:S01]  /*8b60*/  S2UR UR5, SR_CgaCtaId ;  /* 0x00000000000579c3 */ /* 0x000e220000008800 */
[----:B------:R-:W-:Y:S01]  /*8b70*/  UMOV UR4, 0x400 ;  /* 0x0000040000047882 */ /* 0x000fe20000000000 */
[----:B------:R-:W-:Y:S01]  /*8b80*/  MOV R3, 0x3bbb989d ;  /* 0x3bbb989d00037802 */ /* 0x000fe20000000f00 */
[----:B------:R-:W-:Y:S01]  /*8b90*/  IMAD.MOV.U32 R18, RZ, RZ, 0x437c0000 ;  /* 0x437c0000ff127424 */ /* 0x000fe200078e00ff */
[----:B------:R-:W1:Y:S01]  /*8ba0*/  F2F.F32.F64 R45, R16 ;  /* 0x00000010002d7310 */ /* 0x000e620000301000 */
[----:B0-----:R-:W-:-:S09]  /*8bb0*/  ULEA UR4, UR5, UR4, 0x18 ;  /* 0x0000000405047291 */ /* 0x001fd2000f8ec0ff */
[----:B------:R-:W0:Y:S04]  /*8bc0*/  LDS R2, [UR4+0x4c0] ;  /* 0x0004c004ff027984 */ /* 0x000e280008000800 */
[----:B-1----:R1:W-:Y:S01]  /*8bd0*/  STS [UR4+0x4bc], R45 ;  /* 0x0004bc2dff007988 */ /* 0x0023e20008000804 */
[----:B0-----:R-:W-:-:S04]  /*8be0*/  FFMA.SAT R3, R2, -R3, 0.5 ;  /* 0x3f00000002037423 */ /* 0x001fc80000002803 */
[----:B------:R-:W-:-:S04]  /*8bf0*/  FFMA.RM R3, R3, R18, 12582913 ;  /* 0x4b40000103037423 */ /* 0x000fc80000004012 */
[C---:B------:R-:W-:Y:S01]  /*8c00*/  FADD R19, R3.reuse, -12583039 ;  /* 0xcb40007f03137421 */ /* 0x040fe20000000000 */
[----:B------:R-:W-:-:S03]  /*8c10*/  IMAD.SHL.U32 R3, R3, 0x800000, RZ ;  /* 0x0080000003037824 */ /* 0x000fc600078e00ff */
[----:B------:R-:W-:-:S04]  /*8c20*/  FFMA R19, R2, -1.4426950216293334961, -R19 ;  /* 0xbfb8aa3b02137823 */ /* 0x000fc80000000813 */
[----:B------:R-:W-:-:S06]  /*8c30*/  FFMA R22, R2, -1.925963033500011079e-08, R19 ;  /* 0xb2a5706002167823 */ /* 0x000fcc0000000013 */
[----:B------:R-:W0:Y:S02]  /*8c40*/  MUFU.EX2 R22, R22 ;  /* 0x0000001600167308 */ /* 0x000e240000000800 */
[----:B0-----:R-:W-:-:S06]  /*8c50*/  FMUL R24, R3, R22 ;  /* 0x0000001603187220 */ /* 0x001fcc0000400000 */
[----:B------:R-:W0:Y:S02]  /*8c60*/  F2F.F64.F32 R2, R24 ;  /* 0x0000001800027310 */ /* 0x000e240000201800 */
[----:B0-----:R-:W-:-:S06]  /*8c70*/  DADD R18, R2, 1 ;  /* 0x3ff0000002127429 */ /* 0x001fcc0000000000 */
[----:B------:R-:W0:Y:S04]  /*8c80*/  MUFU.RCP64H R3, R19 ;  /* 0x0000001300037308 */ /* 0x000e280000001800 */
[----:B------:R-:W-:-:S04]  /*8c90*/  IADD3 R2, PT, PT, R19, 0x300402, RZ ;  /* 0x0030040213027810 */ /* 0x000fc80007ffe0ff */
[----:B------:R-:W-:Y:S02]  /*8ca0*/  FSETP.GEU.AND P0, PT, |R2|, 5.8789094863358348022e-39, PT ;  /* 0x004004020200780b */ /* 0x000fe40003f0e200 */
[----:B0-----:R-:W-:-:S08]  /*8cb0*/  DFMA R20, -R18, R2, 1 ;  /* 0x3ff000001214742b */ /* 0x001fd00000000102 */
[----:B------:R-:W-:-:S08]  /*8cc0*/  DFMA R20, R20, R20, R20 ;  /* 0x000000141414722b */ /* 0x000fd00000000014 */
[----:B------:R-:W-:-:S08]  /*8cd0*/  DFMA R20, R2, R20, R2 ;  /* 0x000000140214722b */ /* 0x000fd00000000002 */
[----:B------:R-:W-:-:S08]  /*8ce0*/  DFMA R22, -R18, R20, 1 ;  /* 0x3ff000001216742b */ /* 0x000fd00000000114 */
[----:B------:R-:W-:Y:S01]  /*8cf0*/  DFMA R20, R20, R22, R20 ;  /* 0x000000161414722b */ /* 0x000fe20000000014 */
[----:B-1----:R-:W-:Y:S10]  /*8d00*/  @P0 BRA `(.L_x_140) ;  /* 0x0000000000180947 */ /* 0x002ff40003800000 */
[----:B------:R-:W-:Y:S02]  /*8d10*/  LOP3.LUT R2, R19, 0x7fffffff, RZ, 0xc0, !PT ;  /* 0x7fffffff13027812 */ /* 0x000fe400078ec0ff */
[----:B------:R-:W-:-:S03]  /*8d20*/  MOV R26, 0x8d50 ;  /* 0x00008d50001a7802 */ /* 0x000fc60000000f00 */
[----:B------:R-:W-:-:S07]  /*8d30*/  VIADD R17, R2, 0xfff00000 ;  /* 0xfff0000002117836 */ /* 0x000fce0000000000 */
[----:B------:R-:W-:Y:S05]  /*8d40*/  CALL.REL.NOINC `($__internal_0_$__cuda_sm20_dblrcp_rn_slowpath_v3) ;  /* 0x0000003400547944 */ /* 0x000fea0003c00000 */
[----:B------:R-:W-:Y:S01]  /*8d50*/  IMAD.MOV.U32 R20, RZ, RZ, R22 ;  /* 0x000000ffff147224 */ /* 0x000fe200078e0016 */
[----:B------:R-:W-:-:S07]  /*8d60*/  MOV R21, R23 ;  /* 0x0000001700157202 */ /* 0x000fce0000000f00 */
.L_x_140:
[----:B------:R-:W0:Y:S01]  /*8d70*/  S2UR UR5, SR_CgaCtaId ;  /* 0x00000000000579c3 */ /* 0x000e220000008800 */
[----:B------:R-:W-:Y:S01]  /*8d80*/  UMOV UR4, 0x400 ;  /* 0x0000040000047882 */ /* 0x000fe20000000000 */
[----:B------:R-:W-:Y:S01]  /*8d90*/  IMAD.MOV.U32 R3, RZ, RZ, 0x3bbb989d ;  /* 0x3bbb989dff037424 */ /* 0x000fe200078e00ff */
[----:B------:R-:W1:Y:S01]  /*8da0*/  F2F.F32.F64 R46, R20 ;  /* 0x00000014002e7310 */ /* 0x000e620000301000 */
[----:B------:R-:W-:Y:S01]  /*8db0*/  IMAD.MOV.U32 R17, RZ, RZ, 0x437c0000 ;  /* 0x437c0000ff117424 */ /* 0x000fe200078e00ff */
[----:B0-----:R-:W-:-:S09]  /*8dc0*/  ULEA UR4, UR5, UR4, 0x18 ;  /* 0x0000000405047291 */ /* 0x001fd2000f8ec0ff */
[----:B------:R-:W0:Y:S04]  /*8dd0*/  LDS R22, [UR4+0x4c4] ;  /* 0x0004c404ff167984 */ /* 0x000e280008000800 */
[----:B-1----:R1:W-:Y:S01]  /*8de0*/  STS [UR4+0x4c0], R46 ;  /* 0x0004c02eff007988 */ /* 0x0023e20008000804 */
[----:B0-----:R-:W-:-:S04]  /*8df0*/  FFMA.SAT R2, -R3, R22, 0.5 ;  /* 0x3f00000003027423 */ /* 0x001fc80000002116 */
[----:B------:R-:W-:-:S04]  /*8e00*/  FFMA.RM R2, R2, R17, 12582913 ;  /* 0x4b40000102027423 */ /* 0x000fc80000004011 */
[C---:B------:R-:W-:Y:S01]  /*8e10*/  FADD R3, R2.reuse, -12583039 ;  /* 0xcb40007f02037421 */ /* 0x040fe20000000000 */
[----:B------:R-:W-:-:S03]  /*8e20*/  SHF.L.U32 R2, R2, 0x17, RZ ;  /* 0x0000001702027819 */ /* 0x000fc600000006ff */
        /* <DEDUP_REMOVED lines=19> */
[----:B------:R-:W-:Y:S01]  /*8f60*/  MOV R2, R22 ;  /* 0x0000001600027202 */ /* 0x000fe20000000f00 */
[----:B------:R-:W-:-:S07]  /*8f70*/  IMAD.MOV.U32 R3, RZ, RZ, R23 ;  /* 0x000000ffff037224 */ /* 0x000fce00078e0017 */
.L_x_141:
[----:B------:R-:W0:Y:S01]  /*8f80*/  S2UR UR5, SR_CgaCtaId ;  /* 0x00000000000579c3 */ /* 0x000e220000008800 */
[----:B------:R-:W-:Y:S01]  /*8f90*/  UMOV UR4, 0x400 ;  /* 0x0000040000047882 */ /* 0x000fe20000000000 */
[----:B------:R-:W-:Y:S01]  /*8fa0*/  BSSY.RECONVERGENT B0, `(.L_x_142) ;  /* 0x0000076000007945 */ /* 0x000fe20003800200 */
[----:B0-----:R-:W-:-:S09]  /*8fb0*/  ULEA UR4, UR5, UR4, 0x18 ;  /* 0x0000000405047291 */ /* 0x001fd2000f8ec0ff */
[----:B------:R-:W0:Y:S04]  /*8fc0*/  LDS.128 R24, [UR4+0xb20] ;  /* 0x000b2004ff187984 */ /* 0x000e280008000c00 */
[----:B------:R-:W1:Y:S04]  /*8fd0*/  LDS.128 R32, [UR4+0xb30] ;  /* 0x000b3004ff207984 */ /* 0x000e680008000c00 */
[----:B------:R-:W2:Y:S04]  /*8fe0*/  LDS.128 R16, [UR4+0xb40] ;  /* 0x000b4004ff107984 */ /* 0x000ea80008000c00 */
[----:B------:R-:W3:Y:S01]  /*8ff0*/  LDS.128 R20, [UR4+0xb50] ;  /* 0x000b5004ff147984 */ /* 0x000ee20008000c00 */
[C---:B0-----:R-:W-:Y:S01]  /*9000*/  FFMA R41, R0.reuse, R24, RZ ;  /* 0x0000001800297223 */ /* 0x041fe200000000ff */
[C---:B------:R-:W-:Y:S01]  /*9010*/  FFMA R24, R0.reuse, R25, RZ ;  /* 0x0000001900187223 */ /* 0x040fe200000000ff */
[C---:B------:R-:W-:Y:S01]  /*9020*/  FFMA R43, R0.reuse, R26, RZ ;  /* 0x0000001a002b7223 */ /* 0x040fe200000000ff */
[----:B------:R-:W-:Y:S01]  /*9030*/  FFMA R40, R0, R27, RZ ;  /* 0x0000001b00287223 */ /* 0x000fe200000000ff */
[C---:B-1----:R-:W-:Y:S01]  /*9040*/  FFMA R32, R36.reuse, R32, R41 ;  /* 0x0000002024207223 */ /* 0x042fe20000000029 */
[C---:B------:R-:W-:Y:S01]  /*9050*/  FFMA R0, R36.reuse, R33, R24 ;  /* 0x0000002124007223 */ /* 0x040fe20000000018 */
[C---:B------:R-:W-:Y:S01]  /*9060*/  FFMA R43, R36.reuse, R34, R43 ;  /* 0x00000022242b7223 */ /* 0x040fe2000000002b */
[----:B------:R-:W0:Y:S01]  /*9070*/  LDS.128 R24, [UR4+0xb60] ;  /* 0x000b6004ff187984 */ /* 0x000e220008000c00 */
[----:B------:R-:W-:Y:S01]  /*9080*/  FFMA R40, R36, R35, R40 ;  /* 0x0000002324287223 */ /* 0x000fe20000000028 */
[C---:B--2---:R-:W-:Y:S01]  /*9090*/  FFMA R51, R37.reuse, R16, R32 ;  /* 0x0000001025337223 */ /* 0x044fe20000000020 */
[C---:B------:R-:W-:Y:S01]  /*90a0*/  FFMA R53, R37.reuse, R18, R43 ;  /* 0x0000001225357223 */ /* 0x040fe2000000002b */
[----:B------:R-:W1:Y:S01]  /*90b0*/  LDS.128 R32, [UR4+0xb70] ;  /* 0x000b7004ff207984 */ /* 0x000e620008000c00 */
[C---:B------:R-:W-:Y:S01]  /*90c0*/  FFMA R36, R37.reuse, R19, R40 ;  /* 0x0000001325247223 */ /* 0x040fe20000000028 */
[----:B------:R-:W-:Y:S01]  /*90d0*/  FFMA R0, R37, R17, R0 ;  /* 0x0000001125007223 */ /* 0x000fe20000000000 */
[C---:B---3--:R-:W-:Y:S01]  /*90e0*/  FFMA R20, R38.reuse, R20, R51 ;  /* 0x0000001426147223 */ /* 0x048fe20000000033 */
[----:B------:R-:W2:Y:S01]  /*90f0*/  LDS.128 R40, [UR4+0xb80] ;  /* 0x000b8004ff287984 */ /* 0x000ea20008000c00 */
[C---:B------:R-:W-:Y:S01]  /*9100*/  FFMA R53, R38.reuse, R22, R53 ;  /* 0x0000001626357223 */ /* 0x040fe20000000035 */
[C---:B------:R-:W-:Y:S01]  /*9110*/  FFMA R0, R38.reuse, R21, R0 ;  /* 0x0000001526007223 */ /* 0x040fe20000000000 */
[----:B------:R-:W-:Y:S01]  /*9120*/  FFMA R36, R38, R23, R36 ;  /* 0x0000001726247223 */ /* 0x000fe20000000024 */
[----:B------:R-:W3:Y:S01]  /*9130*/  LDS.128 R16, [UR4+0xb90] ;  /* 0x000b9004ff107984 */ /* 0x000ee20008000c00 */
[C---:B0-----:R-:W-:Y:S01]  /*9140*/  FFMA R20, R39.reuse, R24, R20 ;  /* 0x0000001827147223 */ /* 0x041fe20000000014 */
[C---:B------:R-:W-:Y:S01]  /*9150*/  FFMA R0, R39.reuse, R25, R0 ;  /* 0x0000001927007223 */ /* 0x040fe20000000000 */
[C---:B------:R-:W-:Y:S01]  /*9160*/  FFMA R53, R39.reuse, R26, R53 ;  /* 0x0000001a27357223 */ /* 0x040fe20000000035 */
[----:B------:R-:W-:Y:S01]  /*9170*/  FFMA R36, R39, R27, R36 ;  /* 0x0000001b27247223 */ /* 0x000fe20000000024 */
[C---:B-1----:R-:W-:Y:S01]  /*9180*/  FFMA R37, R47.reuse, R32, R20 ;  /* 0x000000202f257223 */ /* 0x042fe20000000014 */
[----:B------:R-:W0:Y:S01]  /*9190*/  LDS.128 R24, [UR4+0xba0] ;  /* 0x000ba004ff187984 */ /* 0x000e220008000c00 */
[C---:B------:R-:W-:Y:S01]  /*91a0*/  FFMA R51, R47.reuse, R33, R0 ;  /* 0x000000212f337223 */ /* 0x040fe20000000000 */
[C---:B------:R-:W-:Y:S01]  /*91b0*/  FFMA R50, R47.reuse, R35, R36 ;  /* 0x000000232f327223 */ /* 0x040fe20000000024 */
[C---:B--2---:R-:W-:Y:S01]  /*91c0*/  FFMA R40, R48.reuse, R40, R37 ;  /* 0x0000002830287223 */ /* 0x044fe20000000025 */
[----:B------:R-:W1:Y:S01]  /*91d0*/  LDS.128 R20, [UR4+0xbb0] ;  /* 0x000bb004ff147984 */ /* 0x000e620008000c00 */
[----:B------:R-:W-:Y:S01]  /*91e0*/  FFMA R53, R47, R34, R53 ;  /* 0x000000222f357223 */ /* 0x000fe20000000035 */
[C---:B------:R-:W-:Y:S01]  /*91f0*/  FFMA R0, R48.reuse, R41, R51 ;  /* 0x0000002930007223 */ /* 0x040fe20000000033 */
[C---:B---3--:R-:W-:Y:S01]  /*9200*/  FFMA R47, R49.reuse, R16, R40 ;  /* 0x00000010312f7223 */ /* 0x048fe20000000028 */
[----:B------:R-:W2:Y:S01]  /*9210*/  LDS.128 R36, [UR4+0xbc0] ;  /* 0x000bc004ff247984 */ /* 0x000ea20008000c00 */
[C---:B------:R-:W-:Y:S01]  /*9220*/  FFMA R41, R48.reuse, R42, R53 ;  /* 0x0000002a30297223 */ /* 0x040fe20000000035 */
[C---:B------:R-:W-:Y:S01]  /*9230*/  FFMA R53, R49.reuse, R17, R0 ;  /* 0x0000001131357223 */ /* 0x040fe20000000000 */
[----:B------:R-:W-:Y:S01]  /*9240*/  FFMA R50, R48, R43, R50 ;  /* 0x0000002b30327223 */ /* 0x000fe20000000032 */
[----:B------:R-:W3:Y:S01]  /*9250*/  LDS.128 R32, [UR4+0xbd0] ;  /* 0x000bd004ff207984 */ /* 0x000ee20008000c00 */
[----:B------:R-:W-:Y:S01]  /*9260*/  FFMA R55, R49, R18, R41 ;  /* 0x0000001231377223 */ /* 0x000fe20000000029 */
[----:B------:R4:W5:Y:S02]  /*9270*/  F2F.F32.F64 R0, R2 ;  /* 0x0000000200007310 */ /* 0x0009640000301000 */
[----:B------:R-:W3:Y:S01]  /*9280*/  LDS.128 R40, [UR4+0xbe0] ;  /* 0x000be004ff287984 */ /* 0x000ee20008000c00 */
[----:B----4-:R-:W-:Y:S01]  /*9290*/  IMAD.MOV.U32 R2, RZ, RZ, 0x3bbb989d ;  /* 0x3bbb989dff027424 */ /* 0x010fe200078e00ff */
[----:B------:R-:W-:-:S02]  /*92a0*/  MOV R3, 0x437c0000 ;  /* 0x437c000000037802 */ /* 0x000fc40000000f00 */
[----:B-----5:R-:W-:Y:S01]  /*92b0*/  STS [UR4+0x4c4], R0 ;  /* 0x0004c400ff007988 */ /* 0x020fe20008000804 */
[C---:B0-----:R-:W-:Y:S01]  /*92c0*/  FFMA R24, R52.reuse, R24, R47 ;  /* 0x0000001834187223 */ /* 0x041fe2000000002f */
[----:B------:R-:W-:-:S03]  /*92d0*/  FFMA R59, R52, R26, R55 ;  /* 0x0000001a343b7223 */ /* 0x000fc60000000037 */
[----:B-1----:R-:W-:Y:S01]  /*92e0*/  FFMA R17, R29, R20, R24 ;  /* 0x000000141d117223 */ /* 0x002fe20000000018 */
[----:B------:R-:W-:Y:S01]  /*92f0*/  FFMA R24, R49, R19, R50 ;  /* 0x0000001331187223 */ /* 0x000fe20000000032 */
[----:B------:R-:W-:Y:S01]  /*9300*/  FFMA R20, R52, R25, R53 ;  /* 0x0000001934147223 */ /* 0x000fe20000000035 */
[----:B------:R-:W-:Y:S01]  /*9310*/  LDS.128 R48, [UR4+0xc00] ;  /* 0x000c0004ff307984 */ /* 0x000fe20008000c00 */
[----:B--2---:R-:W-:Y:S01]  /*9320*/  FFMA R36, R30, R36, R17 ;  /* 0x000000241e247223 */ /* 0x004fe20000000011 */
[C---:B------:R-:W-:Y:S01]  /*9330*/  FFMA R59, R29.reuse, R22, R59 ;  /* 0x000000161d3b7223 */ /* 0x040fe2000000003b */
[----:B------:R-:W-:Y:S01]  /*9340*/  FFMA R21, R29, R21, R20 ;  /* 0x000000151d157223 */ /* 0x000fe20000000014 */
[----:B------:R-:W0:Y:S01]  /*9350*/  LDS.128 R16, [UR4+0xbf0] ;  /* 0x000bf004ff107984 */ /* 0x000e220008000c00 */
[----:B---3--:R-:W-:Y:S01]  /*9360*/  FFMA R47, R31, R32, R36 ;  /* 0x000000201f2f7223 */ /* 0x008fe20000000024 */
[----:B------:R-:W-:Y:S01]  /*9370*/  FFMA R32, R52, R27, R24 ;  /* 0x0000001b34207223 */ /* 0x000fe20000000018 */
[----:B------:R-:W-:Y:S01]  /*9380*/  FFMA R59, R30, R38, R59 ;  /* 0x000000261e3b7223 */ /* 0x000fe2000000003b */
[----:B------:R-:W1:Y:S01]  /*9390*/  LDS.128 R24, [UR4+0xc10] ;  /* 0x000c1004ff187984 */ /* 0x000e620008000c00 */
[----:B------:R-:W-:Y:S01]  /*93a0*/  FFMA R40, R44, R40, R47 ;  /* 0x000000282c287223 */ /* 0x000fe2000000002f */
[----:B------:R-:W-:Y:S01]  /*93b0*/  FFMA R32, R29, R23, R32 ;  /* 0x000000171d207223 */ /* 0x000fe20000000020 */
[----:B------:R-:W-:Y:S01]  /*93c0*/  FFMA R59, R31, R34, R59 ;  /* 0x000000221f3b7223 */ /* 0x000fe2000000003b */
[----:B------:R-:W2:Y:S02]  /*93d0*/  LDS.128 R52, [UR4+0xc20] ;  /* 0x000c2004ff347984 */ /* 0x000ea40008000c00 */
[----:B------:R-:W-:Y:S01]  /*93e0*/  FFMA R32, R30, R39, R32 ;  /* 0x000000271e207223 */ /* 0x000fe20000000020 */
[----:B------:R-:W-:-:S03]  /*93f0*/  FFMA R59, R44, R42, R59 ;  /* 0x0000002a2c3b7223 */ /* 0x000fc6000000003b */
[----:B------:R-:W-:-:S04]  /*9400*/  FFMA R32, R31, R35, R32 ;  /* 0x000000231f207223 */ /* 0x000fc80000000020 */
[----:B------:R-:W-:Y:S01]  /*9410*/  FFMA R32, R44, R43, R32 ;  /* 0x0000002b2c207223 */ /* 0x000fe20000000020 */
[C---:B0-----:R-:W-:Y:S01]  /*9420*/  FFMA R47, R45.reuse, R16, R40 ;  /* 0x000000102d2f7223 */ /* 0x041fe20000000028 */
[C---:B------:R-:W-:Y:S02]  /*9430*/  FFMA R59, R45.reuse, R18, R59 ;  /* 0x000000122d3b7223 */ /* 0x040fe4000000003b */
[----:B------:R-:W-:Y:S01]  /*9440*/  FFMA R32, R45, R19, R32 ;  /* 0x000000132d207223 */ /* 0x000fe20000000020 */
[C---:B------:R-:W-:Y:S01]  /*9450*/  FFMA R47, R46.reuse, R48, R47 ;  /* 0x000000302e2f7223 */ /* 0x040fe2000000002f */
[C---:B------:R-:W-:Y:S02]  /*9460*/  FFMA R59, R46.reuse, R50, R59 ;  /* 0x000000322e3b7223 */ /* 0x040fe4000000003b */
[----:B------:R-:W-:Y:S01]  /*9470*/  FFMA R32, R46, R51, R32 ;  /* 0x000000332e207223 */ /* 0x000fe20000000020 */
[C---:B-1----:R-:W-:Y:S01]  /*9480*/  FFMA R47, R0.reuse, R24, R47 ;  /* 0x00000018002f7223 */ /* 0x042fe2000000002f */
[----:B------:R-:W-:-:S02]  /*9490*/  FFMA R59, R0, R26, R59 ;  /* 0x0000001a003b7223 */ /* 0x000fc4000000003b */
[----:B------:R-:W-:Y:S01]  /*94a0*/  FFMA R32, R0, R27, R32 ;  /* 0x0000001b00207223 */ /* 0x000fe20000000020 */
[----:B--2---:R-:W-:Y:S01]  /*94b0*/  FADD R47, R47, R52 ;  /* 0x000000342f2f7221 */ /* 0x004fe20000000000 */
[----:B------:R-:W-:Y:S02]  /*94c0*/  FADD R54, R54, R59 ;  /* 0x0000003b36367221 */ /* 0x000fe40000000000 */
[----:B------:R-:W-:Y:S01]  /*94d0*/  FADD R55, R55, R32 ;  /* 0x0000002037377221 */ /* 0x000fe20000000000 */
[----:B------:R-:W-:-:S04]  /*94e0*/  FFMA.SAT R2, R47, -R2, 0.5 ;  /* 0x3f0000002f027423 */ /* 0x000fc80000002802 */
[----:B------:R-:W-:-:S04]  /*94f0*/  FFMA.RM R2, R2, R3, 12582913 ;  /* 0x4b40000102027423 */ /* 0x000fc80000004003 */
[C---:B------:R-:W-:Y:S01]  /*9500*/  FADD R16, R2.reuse, -12583039 ;  /* 0xcb40007f02107421 */ /* 0x040fe20000000000 */
[----:B------:R-:W-:-:S03]  /*9510*/  IMAD.SHL.U32 R2, R2, 0x800000, RZ ;  /* 0x0080000002027824 */ /* 0x000fc600078e00ff */
[----:B------:R-:W-:-:S04]  /*9520*/  FFMA R16, R47, -1.4426950216293334961, -R16 ;  /* 0xbfb8aa3b2f107823 */ /* 0x000fc80000000810 */
[----:B------:R-:W-:Y:S01]  /*9530*/  FFMA R47, R47, -1.925963033500011079e-08, R16 ;  /* 0xb2a570602f2f7823 */ /* 0x000fe20000000010 */
[----:B------:R-:W-:-:S04]  /*9540*/  FFMA R16, R30, R37, R21 ;  /* 0x000000251e107223 */ /* 0x000fc80000000015 */
[----:B------:R-:W-:Y:S01]  /*9550*/  FFMA R33, R31, R33, R16 ;  /* 0x000000211f217223 */ /* 0x000fe20000000010 */
[----:B------:R-:W0:Y:S03]  /*9560*/  MUFU.EX2 R47, R47 ;  /* 0x0000002f002f7308 */ /* 0x000e260000000800 */
[----:B------:R-:W-:-:S04]  /*9570*/  FFMA R16, R44, R41, R33 ;  /* 0x000000292c107223 */ /* 0x000fc80000000021 */
[----:B------:R-:W-:-:S04]  /*9580*/  FFMA R17, R45, R17, R16 ;  /* 0x000000112d117223 */ /* 0x000fc80000000010 */
[----:B------:R-:W-:-:S04]  /*9590*/  FFMA R49, R46, R49, R17 ;  /* 0x000000312e317223 */ /* 0x000fc80000000011 */
[----:B------:R-:W-:Y:S01]  /*95a0*/  FFMA R18, R0, R25, R49 ;  /* 0x0000001900127223 */ /* 0x000fe20000000031 */
[----:B0-----:R-:W-:-:S03]  /*95b0*/  FMUL R24, R2, R47 ;  /* 0x0000002f02187220 */ /* 0x001fc60000400000 */
[----:B------:R-:W-:Y:S01]  /*95c0*/  FADD R53, R53, R18 ;  /* 0x0000001235357221 */ /* 0x000fe20000000000 */
        /* <DEDUP_REMOVED lines=10> */
[----:B------:R-:W-:Y:S10]  /*9670*/  @P0 BRA `(.L_x_143) ;  /* 0x0000000000200947 */ /* 0x000ff40003800000 */
[----:B------:R-:W-:Y:S01]  /*9680*/  LOP3.LUT R0, R3, 0x7fffffff, RZ, 0xc0, !PT ;  /* 0x7fffffff03007812 */ /* 0x000fe200078ec0ff */
[----:B------:R-:W-:Y:S01]  /*9690*/  IMAD.MOV.U32 R19, RZ, RZ, R3 ;  /* 0x000000ffff137224 */ /* 0x000fe200078e0003 */
[----:B------:R-:W-:Y:S02]  /*96a0*/  MOV R18, R2 ;  /* 0x0000000200127202 */ /* 0x000fe40000000f00 */
[----:B------:R-:W-:Y:S01]  /*96b0*/  MOV R26, 0x96e0 ;  /* 0x000096e0001a7802 */ /* 0x000fe20000000f00 */
[----:B------:R-:W-:-:S07]  /*96c0*/  VIADD R17, R0, 0xfff00000 ;  /* 0xfff0000000117836 */ /* 0x000fce0000000000 */
[----:B------:R-:W-:Y:S05]  /*96d0*/  CALL.REL.NOINC `($__internal_0_$__cuda_sm20_dblrcp_rn_slowpath_v3) ;  /* 0x0000002800f07944 */ /* 0x000fea0003c00000 */
[----:B------:R-:W-:Y:S01]  /*96e0*/  MOV R16, R22 ;  /* 0x0000001600107202 */ /* 0x000fe20000000f00 */
[----:B------:R-:W-:-:S07]  /*96f0*/  IMAD.MOV.U32 R17, RZ, RZ, R23 ;  /* 0x000000ffff117224 */ /* 0x000fce00078e0017 */
.L_x_143:
[----:B------:R-:W-:Y:S05]  /*9700*/  BSYNC.RECONVERGENT B0 ;  /* 0x0000000000007941 */ /* 0x000fea0003800200 */
.L_x_142:
[----:B------:R-:W-:Y:S02]  /*9710*/  HFMA2 R3, -RZ, RZ, 3.7421875, 0 ;  /* 0x437c0000ff037431 */ /* 0x000fe400000001ff */
[----:B------:R-:W-:Y:S01]  /*9720*/  IMAD.MOV.U32 R0, RZ, RZ, 0x3bbb989d ;  /* 0x3bbb989dff007424 */ /* 0x000fe200078e00ff */
[----:B------:R-:W0:Y:S01]  /*9730*/  S2UR UR5, SR_CgaCtaId ;  /* 0x00000000000579c3 */ /* 0x000e220000008800 */
[----:B------:R-:W-:Y:S01]  /*9740*/  UMOV UR4, 0x400 ;  /* 0x0000040000047882 */ /* 0x000fe20000000000 */
[----:B------:R-:W-:Y:S01]  /*9750*/  BSSY.RECONVERGENT B0, `(.L_x_144) ;  /* 0x000001f000007945 */ /* 0x000fe20003800200 */
[----:B------:R-:W-:-:S04]  /*9760*/  FFMA.SAT R0, R53, -R0, 0.5 ;  /* 0x3f00000035007423 */ /* 0x000fc80000002800 */
[----:B------:R-:W-:-:S04]  /*9770*/  FFMA.RM R0, R0, R3, 12582913 ;  /* 0x4b40000100007423 */ /* 0x000fc80000004003 */
[C---:B------:R-:W-:Y:S01]  /*9780*/  FADD R2, R0.reuse, -12583039 ;  /* 0xcb40007f00027421 */ /* 0x040fe20000000000 */
[----:B------:R-:W-:-:S03]  /*9790*/  IMAD.SHL.U32 R0, R0, 0x800000, RZ ;  /* 0x0080000000007824 */ /* 0x000fc600078e00ff */
[----:B------:R-:W-:-:S04]  /*97a0*/  FFMA R2, R53, -1.4426950216293334961, -R2 ;  /* 0xbfb8aa3b35027823 */ /* 0x000fc80000000802 */
[----:B------:R-:W-:-:S04]  /*97b0*/  FFMA R20, R53, -1.925963033500011079e-08, R2 ;  /* 0xb2a5706035147823 */ /* 0x000fc80000000002 */
[----:B------:R-:W1:Y:S01]  /*97c0*/  MUFU.EX2 R3, R20 ;  /* 0x0000001400037308 */ /* 0x000e620000000800 */
[----:B0-----:R-:W-:Y:S01]  /*97d0*/  ULEA UR4, UR5, UR4, 0x18 ;  /* 0x0000000405047291 */ /* 0x001fe2000f8ec0ff */
[----:B-1----:R-:W-:-:S06]  /*97e0*/  FMUL R21, R0, R3 ;  /* 0x0000000300157220 */ /* 0x002fcc0000400000 */
[----:B------:R-:W0:Y:S08]  /*97f0*/  F2F.F32.F64 R0, R16 ;  /* 0x0000001000007310 */ /* 0x000e300000301000 */
[----:B------:R-:W1:Y:S01]  /*9800*/  F2F.F64.F32 R2, R21 ;  /* 0x0000001500027310 */ /* 0x000e620000201800 */
[----:B0-----:R0:W-:Y:S01]  /*9810*/  STS [UR4+0x4c8], R0 ;  /* 0x0004c800ff007988 */ /* 0x0011e20008000804 */
        /* <DEDUP_REMOVED lines=9> */
[----:B0-----:R-:W-:Y:S10]  /*98b0*/  @P0 BRA `(.L_x_145) ;  /* 0x0000000000200947 */ /* 0x001ff40003800000 */
        /* <DEDUP_REMOVED lines=8> */
.L_x_145:
[----:B------:R-:W-:Y:S05]  /*9940*/  BSYNC.RECONVERGENT B0 ;  /* 0x0000000000007941 */ /* 0x000fea0003800200 */
.L_x_144:
        /* <DEDUP_REMOVED lines=14> */
[----:B------:R-:W0:Y:S02]  /*9a30*/  F2F.F64.F32 R2, R2 ;  /* 0x0000000200027310 */ /* 0x000e240000201800 */
[----:B0-----:R-:W-:-:S06]  /*9a40*/  DADD R24, R2, 1 ;  /* 0x3ff0000002187429 */ /* 0x001fcc0000000000 */
[----:B------:R-:W0:Y:S08]  /*9a50*/  F2F.F32.F64 R3, R18 ;  /* 0x0000001200037310 */ /* 0x000e300000301000 */
[----:B------:R-:W1:Y:S01]  /*9a60*/  MUFU.RCP64H R17, R25 ;  /* 0x0000001900117308 */ /* 0x000e620000001800 */
[----:B------:R-:W-:-:S05]  /*9a70*/  VIADD R16, R25, 0x300402 ;  /* 0x0030040219107836 */ /* 0x000fca0000000000 */
[----:B------:R-:W-:Y:S01]  /*9a80*/  FSETP.GEU.AND P0, PT, |R16|, 5.8789094863358348022e-39, PT ;  /* 0x004004021000780b */ /* 0x000fe20003f0e200 */
[----:B0-----:R0:W-:Y:S01]  /*9a90*/  STS [UR4+0x4cc], R3 ;  /* 0x0004cc03ff007988 */ /* 0x0011e20008000804 */
        /* <DEDUP_REMOVED lines=14> */
.L_x_147:
[----:B------:R-:W-:Y:S05]  /*9b80*/  BSYNC.RECONVERGENT B0 ;  /* 0x0000000000007941 */ /* 0x000fea0003800200 */
.L_x_146:
        /* <DEDUP_REMOVED lines=10> */
[----:B------:R-:W-:Y:S01]  /*9c30*/  FFMA R55, R55, -1.925963033500011079e-08, R16 ;  /* 0xb2a5706037377823 */ /* 0x000fe20000000010 */
[----:B0-----:R-:W-:-:S05]  /*9c40*/  ULEA UR4, UR5, UR4, 0x18 ;  /* 0x0000000405047291 */ /* 0x001fca000f8ec0ff */
[----:B------:R-:W0:Y:S02]  /*9c50*/  MUFU.EX2 R55, R55 ;  /* 0x0000003700377308 */ /* 0x000e240000000800 */
[----:B0-----:R-:W-:-:S06]  /*9c60*/  FMUL R22, R2, R55 ;  /* 0x0000003702167220 */ /* 0x001fcc0000400000 */
        /* <DEDUP_REMOVED lines=21> */
.L_x_149:
[----:B------:R-:W-:Y:S05]  /*9dc0*/  BSYNC.RECONVERGENT B0 ;  /* 0x0000000000007941 */ /* 0x000fea0003800200 */
.L_x_148:
[----:B------:R-:W0:Y:S01]  /*9dd0*/  S2UR UR5, SR_CgaCtaId ;  /* 0x00000000000579c3 */ /* 0x000e220000008800 */
[----:B------:R-:W-:Y:S01]  /*9de0*/  UMOV UR4, 0x400 ;  /* 0x0000040000047882 */ /* 0x000fe20000000000 */
[----:B------:R-:W-:Y:S02]  /*9df0*/  HFMA2 R21, -RZ, RZ, 3.7421875, 0 ;  /* 0x437c0000ff157431 */ /* 0x000fe400000001ff */
[----:B------:R-:W-:Y:S01]  /*9e00*/  IMAD.MOV.U32 R19, RZ, RZ, 0x3bbb989d ;  /* 0x3bbb989dff137424 */ /* 0x000fe200078e00ff */
        /* <DEDUP_REMOVED lines=27> */
.L_x_150:
        /* <DEDUP_REMOVED lines=13> */
[----:B------:R-:W-:-:S06]  /*a090*/  FFMA R26, R19, -1.925963033500011079e-08, R18 ;  /* 0xb2a57060131a7823 */ /* 0x000fcc0000000012 */
        /* <DEDUP_REMOVED lines=19> */
.L_x_151:
        /* <DEDUP_REMOVED lines=31> */
.L_x_152:
        /* <DEDUP_REMOVED lines=31> */
[----:B------:R-:W-:Y:S01]  /*a5b0*/  IMAD.MOV.U32 R24, RZ, RZ, R22 ;  /* 0x000000ffff187224 */ /* 0x000fe200078e0016 */
[----:B------:R-:W-:-:S07]  /*a5c0*/  MOV R25, R23 ;  /* 0x0000001700197202 */ /* 0x000fce0000000f00 */
.L_x_153:
        /* <DEDUP_REMOVED lines=31> */
.L_x_154:
        /* <DEDUP_REMOVED lines=33> */
.L_x_155:
        /* <DEDUP_REMOVED lines=31> */
.L_x_156:
        /* <DEDUP_REMOVED lines=33> */
.L_x_157:
        /* <DEDUP_REMOVED lines=31> */
.L_x_158:
        /* <DEDUP_REMOVED lines=33> */
.L_x_159:
        /* <DEDUP_REMOVED lines=31> */
.L_x_160:
        /* <DEDUP_REMOVED lines=33> */
.L_x_161:
[----:B------:R-:W0:Y:S01]  /*b5d0*/  S2R R19, SR_CgaCtaId ;  /* 0x0000000000137919 */ /* 0x000e220000008800 */
[CC--:B------:R-:W-:Y:S01]  /*b5e0*/  FSETP.GT.AND P0, PT, R3.reuse, R0.reuse, PT ;  /* 0x000000000300720b */ /* 0x0c0fe20003f04000 */
[----:B------:R-:W1:Y:S01]  /*b5f0*/  F2F.F32.F64 R24, R24 ;  /* 0x0000001800187310 */ /* 0x000e620000301000 */
[----:B------:R-:W-:Y:S01]  /*b600*/  MOV R18, 0x400 ;  /* 0x0000040000127802 */ /* 0x000fe20000000f00 */
[----:B------:R-:W-:Y:S01]  /*b610*/  BSSY.RELIABLE B0, `(.L_x_162) ;  /* 0x0000076000007945 */ /* 0x000fe20003800100 */
[----:B------:R-:W-:Y:S02]  /*b620*/  FSEL R3, R3, R0, P0 ;  /* 0x0000000003037208 */ /* 0x000fe40000000000 */
[----:B------:R-:W-:Y:S02]  /*b630*/  SEL R0, RZ, 0x1, !P0 ;  /* 0x00000001ff007807 */ /* 0x000fe40004000000 */
[----:B------:R-:W-:-:S04]  /*b640*/  FSETP.GEU.AND P1, PT, R3, R2, PT ;  /* 0x000000020300720b */ /* 0x000fc80003f2e000 */
[----:B------:R-:W-:Y:S02]  /*b650*/  FSEL R3, R2, R3, !P1 ;  /* 0x0000000302037208 */ /* 0x000fe40004800000 */
[----:B------:R-:W-:Y:S02]  /*b660*/  SEL R0, R0, 0x2, P1 ;  /* 0x0000000200007807 */ /* 0x000fe40000800000 */
[----:B------:R-:W-:-:S04]  /*b670*/  FSETP.GEU.AND P0, PT, R3, R16, PT ;  /* 0x000000100300720b */ /* 0x000fc80003f0e000 */
[----:B------:R-:W-:-:S04]  /*b680*/  SEL R0, R0, 0x3, P0 ;  /* 0x0000000300007807 */ /* 0x000fc80000000000 */
[----:B------:R-:W-:Y:S02]  /*b690*/  ISETP.GT.AND P0, PT, R0, 0x1, PT ;  /* 0x000000010000780c */ /* 0x000fe40003f04270 */
[----:B0-----:R-:W-:-:S05]  /*b6a0*/  LEA R21, R19, R18, 0x18 ;  /* 0x0000001213157211 */ /* 0x001fca00078ec0ff */
[----:B-1----:R0:W-:Y:S06]  /*b6b0*/  STS [R21+0x504], R24 ;  /* 0x0005041815007388 */ /* 0x0021ec0000000800 */
[----:B------:R-:W-:Y:S05]  /*b6c0*/  @P0 BRA `(.L_x_163) ;  /* 0x0000000000d40947 */ /* 0x000fea0003800000 */
[----:B------:R-:W-:Y:S01]  /*b6d0*/  ISETP.NE.AND P0, PT, R0, RZ, PT ;  /* 0x000000ff0000720c */ /* 0x000fe20003f05270 */
[----:B------:R-:W-:-:S12]  /*b6e0*/  BSSY.RECONVERGENT B1, `(.L_x_164) ;  /* 0x0000032000017945 */ /* 0x000fd80003800200 */
[----:B------:R-:W-:Y:S05]  /*b6f0*/  @!P0 BRA `(.L_x_165) ;  /* 0x0000000000c08947 */ /* 0x000fea0003800000 */
[----:B------:R-:W-:-:S13]  /*b700*/  ISETP.GT.AND P0, PT, R5, 0x2, PT ;  /* 0x000000020500780c */ /* 0x000fda0003f04270 */
[----:B------:R-:W-:Y:S05]  /*b710*/  @P0 BRA `(.L_x_166) ;  /* 0x00000000005c0947 */ /* 0x000fea0003800000 */
[----:B------:R-:W-:-:S05]  /*b720*/  IMAD.MOV.U32 R16, RZ, RZ, -0x1 ;  /* 0xffffffffff107424 */ /* 0x000fca00078e00ff */
[----:B------:R-:W-:-:S04]  /*b730*/  VIADDMNMX.U32 R0, R5, R16, 0x2, PT ;  /* 0x0000000205007446 */ /* 0x000fc80003800010 */
[----:B------:R-:W-:-:S04]  /*b740*/  SHF.L.U32 R0, R0, 0x2, RZ ;  /* 0x0000000200007819 */ /* 0x000fc800000006ff */
[----:B------:R-:W1:Y:S02]  /*b750*/  LDC R2, c[0x2][R0] ;  /* 0x0080000000027b82 */ /* 0x000e640000000800 */
[----:B-1----:R-:W-:-:S04]  /*b760*/  SHF.R.S32.HI R3, RZ, 0x1f, R2 ;  /* 0x0000001fff037819 */ /* 0x002fc80000011402 */
.L_x_202:
[----:B------:R-:W-:Y:S05]  /*b770*/  BRX R2 -0xb780                                                          (*"BRANCH_TARGETS .L_x_203,.L_x_204,.L_x_165"*) ;  /* 0xffffff4802207949 */ /* 0x000fea000383ffff */
.L_x_204:
[----:B------:R-:W-:Y:S02]  /*b780*/  HFMA2 R3, -RZ, RZ, 0, 0 ;  /* 0x00000000ff037431 */ /* 0x000fe400000001ff */
[----:B------:R-:W-:Y:S02]  /*b790*/  IMAD.MOV.U32 R2, RZ, RZ, 0x1 ;  /* 0x00000001ff027424 */ /* 0x000fe400078e00ff */
[----:B------:R-:W-:Y:S02]  /*b7a0*/  HFMA2 R7, -RZ, RZ, 0, 0 ;  /* 0x00000000ff077431 */ /* 0x000fe400000001ff */
[----:B------:R-:W-:Y:S01]  /*b7b0*/  IMAD.MOV.U32 R0, RZ, RZ, 0x3 ;  /* 0x00000003ff007424 */ /* 0x000fe200078e00ff */
[----:B------:R-:W-:Y:S01]  /*b7c0*/  MOV R5, 0x3 ;  /* 0x0000000300057802 */ /* 0x000fe20000000f00 */
[----:B------:R-:W-:Y:S01]  /*b7d0*/  IMAD.MOV.U32 R6, RZ, RZ, 0x1 ;  /* 0x00000001ff067424 */ /* 0x000fe200078e00ff */
[----:B------:R2:W-:Y:S04]  /*b7e0*/  STS.64 [R21+0x418], R2 ;  /* 0x0004180215007388 */ /* 0x0005e80000000a00 */
[----:B------:R2:W-:Y:S01]  /*b7f0*/  STS [R21+0x414], R0 ;  /* 0x0004140015007388 */ /* 0x0005e20000000800 */
[----:B------:R-:W-:Y:S05]  /*b800*/  BRA `(.L_x_165) ;  /* 0x00000000007c7947 */ /* 0x000fea0003800000 */
.L_x_203:
[----:B------:R-:W-:Y:S01]  /*b810*/  IMAD.MOV.U32 R17, RZ, RZ, RZ ;  /* 0x000000ffff117224 */ /* 0x000fe200078e00ff */
[----:B------:R-:W-:Y:S01]  /*b820*/  MOV R0, 0x4 ;  /* 0x0000000400007802 */ /* 0x000fe20000000f00 */
[----:B------:R-:W-:Y:S01]  /*b830*/  IMAD.MOV.U32 R5, RZ, RZ, 0x4 ;  /* 0x00000004ff057424 */ /* 0x000fe200078e00ff */
[----:B------:R-:W-:Y:S01]  /*b840*/  MOV R6, 0xffffffff ;  /* 0xffffffff00067802 */ /* 0x000fe20000000f00 */
[----:B------:R-:W-:Y:S01]  /*b850*/  IMAD.MOV.U32 R7, RZ, RZ, RZ ;  /* 0x000000ffff077224 */ /* 0x000fe200078e00ff */
[----:B------:R1:W-:Y:S04]  /*b860*/  STS.64 [R21+0x418], R16 ;  /* 0x0004181015007388 */ /* 0x0003e80000000a00 */
[----:B------:R1:W-:Y:S01]  /*b870*/  STS [R21+0x414], R0 ;  /* 0x0004140015007388 */ /* 0x0003e20000000800 */
[----:B------:R-:W-:Y:S05]  /*b880*/  BRA `(.L_x_165) ;  /* 0x00000000005c7947 */ /* 0x000fea0003800000 */
.L_x_166:
[----:B------:R-:W-:-:S04]  /*b890*/  MOV R0, 0xfffffffd ;  /* 0xfffffffd00007802 */ /* 0x000fc80000000f00 */
[----:B------:R-:W-:-:S05]  /*b8a0*/  VIADDMNMX.U32 R0, R5, R0, 0x2, PT ;  /* 0x0000000205007446 */ /* 0x000fca0003800000 */
[----:B------:R-:W-:-:S04]  /*b8b0*/  IMAD.SHL.U32 R0, R0, 0x4, RZ ;  /* 0x0000000400007824 */ /* 0x000fc800078e00ff */
[----:B------:R-:W1:Y:S02]  /*b8c0*/  LDC R2, c[0x2][R0+0xc] ;  /* 0x0080030000027b82 */ /* 0x000e640000000800 */
[----:B-1----:R-:W-:-:S04]  /*b8d0*/  SHF.R.S32.HI R3, RZ, 0x1f, R2 ;  /* 0x0000001fff037819 */ /* 0x002fc80000011402 */
.L_x_206:
[----:B------:R-:W-:Y:S05]  /*b8e0*/  BRX R2 -0xb8f0                                                          (*"BRANCH_TARGETS .L_x_207,.L_x_208,.L_x_165"*) ;  /* 0xffffff4402c47949 */ /* 0x000fea000383ffff */
.L_x_208:
[----:B------:R-:W-:Y:S02]  /*b8f0*/  HFMA2 R3, -RZ, RZ, 0, 5.9604644775390625e-08 ;  /* 0x00000001ff037431 */ /* 0x000fe400000001ff */
[----:B------:R-:W-:Y:S01]  /*b900*/  IMAD.MOV.U32 R2, RZ, RZ, RZ ;  /* 0x000000ffff027224 */ /* 0x000fe200078e00ff */
[----:B------:R-:W-:Y:S01]  /*b910*/  MOV R0, 0x2 ;  /* 0x0000000200007802 */ /* 0x000fe20000000f00 */
[----:B------:R-:W-:Y:S02]  /*b920*/  HFMA2 R6, -RZ, RZ, 0, 0 ;  /* 0x00000000ff067431 */ /* 0x000fe400000001ff */
[----:B------:R-:W-:Y:S02]  /*b930*/  IMAD.MOV.U32 R5, RZ, RZ, 0x2 ;  /* 0x00000002ff057424 */ /* 0x000fe400078e00ff */
[----:B------:R-:W-:Y:S01]  /*b940*/  IMAD.MOV.U32 R7, RZ, RZ, 0x1 ;  /* 0x00000001ff077424 */ /* 0x000fe200078e00ff */
[----:B------:R4:W-:Y:S04]  /*b950*/  STS.64 [R21+0x418], R2 ;  /* 0x0004180215007388 */ /* 0x0009e80000000a00 */
[----:B------:R4:W-:Y:S01]  /*b960*/  STS [R21+0x414], R0 ;  /* 0x0004140015007388 */ /* 0x0009e20000000800 */
[----:B------:R-:W-:Y:S05]  /*b970*/  BRA `(.L_x_165) ;  /* 0x0000000000207947 */ /* 0x000fea0003800000 */
.L_x_207:
[----:B------:R-:W-:Y:S01]  /*b980*/  HFMA2 R0, -RZ, RZ, 0, 5.9604644775390625e-08 ;  /* 0x00000001ff007431 */ /* 0x000fe200000001ff */
[----:B------:R-:W-:Y:S01]  /*b990*/  MOV R3, 0xffffffff ;  /* 0xffffffff00037802 */ /* 0x000fe20000000f00 */
[----:B------:R-:W-:Y:S01]  /*b9a0*/  IMAD.MOV.U32 R2, RZ, RZ, RZ ;  /* 0x000000ffff027224 */ /* 0x000fe200078e00ff */
[----:B------:R-:W-:Y:S01]  /*b9b0*/  MOV R6, RZ ;  /* 0x000000ff00067202 */ /* 0x000fe20000000f00 */
[----:B------:R-:W-:Y:S02]  /*b9c0*/  IMAD.MOV.U32 R5, RZ, RZ, 0x1 ;  /* 0x00000001ff057424 */ /* 0x000fe400078e00ff */
[----:B------:R-:W-:Y:S01]  /*b9d0*/  IMAD.MOV.U32 R7, RZ, RZ, -0x1 ;  /* 0xffffffffff077424 */ /* 0x000fe200078e00ff */
[----:B------:R3:W-:Y:S04]  /*b9e0*/  STS.64 [R21+0x418], R2 ;  /* 0x0004180215007388 */ /* 0x0007e80000000a00 */
[----:B------:R3:W-:Y:S02]  /*b9f0*/  STS [R21+0x414], R0 ;  /* 0x0004140015007388 */ /* 0x0007e40000000800 */
.L_x_165:
[----:B------:R-:W-:Y:S05]  /*ba00*/  BSYNC.RECONVERGENT B1 ;  /* 0x0000000000017941 */ /* 0x000fea0003800200 */
.L_x_164:
[----:B------:R-:W-:Y:S05]  /*ba10*/  BRA `(.L_x_167) ;  /* 0x0000000000d47947 */ /* 0x000fea0003800000 */
.L_x_163:
[----:B------:R-:W-:-:S13]  /*ba20*/  ISETP.NE.AND P0, PT, R0, 0x2, PT ;  /* 0x000000020000780c */ /* 0x000fda0003f05270 */
[----:B------:R-:W-:Y:S05]  /*ba30*/  @P0 BREAK.RELIABLE B0 ;  /* 0x0000000000000942 */ /* 0x000fea0003800100 */
[----:B------:R-:W-:Y:S05]  /*ba40*/  @P0 BRA `(.L_x_168) ;  /* 0x0000000400fc0947 */ /* 0x000fea0003800000 */
[----:B------:R-:W-:Y:S01]  /*ba50*/  ISETP.GT.AND P0, PT, R5, 0x2, PT ;  /* 0x000000020500780c */ /* 0x000fe20003f04270 */
[----:B------:R-:W-:-:S12]  /*ba60*/  BSSY.RECONVERGENT B1, `(.L_x_167) ;  /* 0x0000030000017945 */ /* 0x000fd80003800200 */
[----:B------:R-:W-:Y:S05]  /*ba70*/  @P0 BRA `(.L_x_169) ;  /* 0x00000000005c0947 */ /* 0x000fea0003800000 */
[----:B------:R-:W-:-:S04]  /*ba80*/  MOV R16, 0xffffffff ;  /* 0xffffffff00107802 */ /* 0x000fc80000000f00 */
[----:B------:R-:W-:-:S05]  /*ba90*/  VIADDMNMX.U32 R0, R5, R16, 0x2, PT ;  /* 0x0000000205007446 */ /* 0x000fca0003800010 */
[----:B------:R-:W-:-:S04]  /*baa0*/  IMAD.SHL.U32 R0, R0, 0x4, RZ ;  /* 0x0000000400007824 */ /* 0x000fc800078e00ff */
[----:B------:R-:W1:Y:S02]  /*bab0*/  LDC R2, c[0x2][R0+0x18] ;  /* 0x0080060000027b82 */ /* 0x000e640000000800 */
[----:B-1----:R-:W-:-:S04]  /*bac0*/  SHF.R.S32.HI R3, RZ, 0x1f, R2 ;  /* 0x0000001fff037819 */ /* 0x002fc80000011402 */
.L_x_210:
[----:B------:R-:W-:Y:S05]  /*bad0*/  BRX R2 -0xbae0                                                          (*"BRANCH_TARGETS .L_x_211,.L_x_212,.L_x_170"*) ;  /* 0xffffff4402487949 */ /* 0x000fea000383ffff */
.L_x_212:
[----:B------:R-:W-:Y:S02]  /*bae0*/  HFMA2 R17, -RZ, RZ, 0, 0 ;  /* 0x00000000ff117431 */ /* 0x000fe400000001ff */
[----:B------:R-:W-:Y:S02]  /*baf0*/  IMAD.MOV.U32 R0, RZ, RZ, 0x4 ;  /* 0x00000004ff007424 */ /* 0x000fe400078e00ff */
[----:B------:R-:W-:Y:S01]  /*bb00*/  HFMA2 R7, -RZ, RZ, 0, 0 ;  /* 0x00000000ff077431 */ /* 0x000fe200000001ff */
[----:B------:R-:W-:Y:S01]  /*bb10*/  MOV R5, 0x4 ;  /* 0x0000000400057802 */ /* 0x000fe20000000f00 */
[----:B------:R-:W-:Y:S01]  /*bb20*/  IMAD.MOV.U32 R6, RZ, RZ, -0x1 ;  /* 0xffffffffff067424 */ /* 0x000fe200078e00ff */
[----:B------:R1:W-:Y:S04]  /*bb30*/  STS [R21+0x414], R0 ;  /* 0x0004140015007388 */ /* 0x0003e80000000800 */
[----:B------:R1:W-:Y:S01]  /*bb40*/  STS.64 [R21+0x418], R16 ;  /* 0x0004181015007388 */ /* 0x0003e20000000a00 */
[----:B------:R-:W-:Y:S05]  /*bb50*/  BRA `(.L_x_170) ;  /* 0x0000000000807947 */ /* 0x000fea0003800000 */
.L_x_211:
[----:B------:R-:W-:Y:S01]  /*bb60*/  IMAD.MOV.U32 R2, RZ, RZ, 0x1 ;  /* 0x00000001ff027424 */ /* 0x000fe200078e00ff */
[----:B------:R-:W-:Y:S01]  /*bb70*/  MOV R3, RZ ;  /* 0x000000ff00037202 */ /* 0x000fe20000000f00 */
[----:B------:R-:W-:Y:S02]  /*bb80*/  IMAD.MOV.U32 R0, RZ, RZ, 0x3 ;  /* 0x00000003ff007424 */ /* 0x000fe400078e00ff */
[----:B------:R-:W-:Y:S02]  /*bb90*/  HFMA2 R5, -RZ, RZ, 0, 1.78813934326171875e-07 ;  /* 0x00000003ff057431 */ /* 0x000fe400000001ff */
[----:B------:R-:W-:Y:S01]  /*bba0*/  IMAD.MOV.U32 R6, RZ, RZ, 0x1 ;  /* 0x00000001ff067424 */ /* 0x000fe200078e00ff */
[----:B------:R-:W-:Y:S01]  /*bbb0*/  MOV R7, RZ ;  /* 0x000000ff00077202 */ /* 0x000fe20000000f00 */
[----:B------:R2:W-:Y:S04]  /*bbc0*/  STS.64 [R21+0x418], R2 ;  /* 0x0004180215007388 */ /* 0x0005e80000000a00 */
[----:B------:R2:W-:Y:S01]  /*bbd0*/  STS [R21+0x414], R0 ;  /* 0x0004140015007388 */ /* 0x0005e20000000800 */
[----:B------:R-:W-:Y:S05]  /*bbe0*/  BRA `(.L_x_170) ;  /* 0x00000000005c7947 */ /* 0x000fea0003800000 */
.L_x_169:
[----:B------:R-:W-:-:S05]  /*bbf0*/  IMAD.MOV.U32 R0, RZ, RZ, -0x3 ;  /* 0xfffffffdff007424 */ /* 0x000fca00078e00ff */
[----:B------:R-:W-:-:S04]  /*bc00*/  VIADDMNMX.U32 R0, R5, R0, 0x2, PT ;  /* 0x0000000205007446 */ /* 0x000fc80003800000 */
[----:B------:R-:W-:-:S04]  /*bc10*/  SHF.L.U32 R0, R0, 0x2, RZ ;  /* 0x0000000200007819 */ /* 0x000fc800000006ff */
[----:B------:R-:W1:Y:S02]  /*bc20*/  LDC R2, c[0x2][R0+0x24] ;  /* 0x0080090000027b82 */ /* 0x000e640000000800 */
[----:B-1----:R-:W-:-:S04]  /*bc30*/  SHF.R.S32.HI R3, RZ, 0x1f, R2 ;  /* 0x0000001fff037819 */ /* 0x002fc80000011402 */
.L_x_214:
[----:B------:R-:W-:Y:S05]  /*bc40*/  BRX R2 -0xbc50                                                          (*"BRANCH_TARGETS .L_x_215,.L_x_216,.L_x_170"*) ;  /* 0xffffff4002ec7949 */ /* 0x000fea000383ffff */
.L_x_216:
[----:B------:R-:W-:Y:S02]  /*bc50*/  HFMA2 R2, -RZ, RZ, 0, 0 ;  /* 0x00000000ff027431 */ /* 0x000fe400000001ff */
[----:B------:R-:W-:Y:S01]  /*bc60*/  IMAD.MOV.U32 R3, RZ, RZ, -0x1 ;  /* 0xffffffffff037424 */ /* 0x000fe200078e00ff */
[----:B------:R-:W-:Y:S01]  /*bc70*/  MOV R5, 0x1 ;  /* 0x0000000100057802 */ /* 0x000fe20000000f00 */
[----:B------:R-:W-:Y:S01]  /*bc80*/  IMAD.MOV.U32 R0, RZ, RZ, 0x1 ;  /* 0x00000001ff007424 */ /* 0x000fe200078e00ff */
[----:B------:R-:W-:Y:S01]  /*bc90*/  MOV R7, 0xffffffff ;  /* 0xffffffff00077802 */ /* 0x000fe20000000f00 */
[----:B------:R-:W-:Y:S01]  /*bca0*/  IMAD.MOV.U32 R6, RZ, RZ, RZ ;  /* 0x000000ffff067224 */ /* 0x000fe200078e00ff */
[----:B------:R3:W-:Y:S04]  /*bcb0*/  STS.64 [R21+0x418], R2 ;  /* 0x0004180215007388 */ /* 0x0007e80000000a00 */
[----:B------:R3:W-:Y:S01]  /*bcc0*/  STS [R21+0x414], R0 ;  /* 0x0004140015007388 */ /* 0x0007e20000000800 */
[----:B------:R-:W-:Y:S05]  /*bcd0*/  BRA `(.L_x_170) ;  /* 0x0000000000207947 */ /* 0x000fea0003800000 */
.L_x_215:
[----:B------:R-:W-:Y:S02]  /*bce0*/  HFMA2 R2, -RZ, RZ, 0, 0 ;  /* 0x00000000ff027431 */ /* 0x000fe400000001ff */
[----:B------:R-:W-:Y:S02]  /*bcf0*/  IMAD.MOV.U32 R3, RZ, RZ, 0x1 ;  /* 0x00000001ff037424 */ /* 0x000fe400078e00ff */
[----:B------:R-:W-:Y:S02]  /*bd00*/  HFMA2 R7, -RZ, RZ, 0, 5.9604644775390625e-08 ;  /* 0x00000001ff077431 */ /* 0x000fe400000001ff */
[----:B------:R-:W-:Y:S01]  /*bd10*/  IMAD.MOV.U32 R0, RZ, RZ, 0x2 ;  /* 0x00000002ff007424 */ /* 0x000fe200078e00ff */
[----:B------:R-:W-:Y:S01]  /*bd20*/  MOV R5, 0x2 ;  /* 0x0000000200057802 */ /* 0x000fe20000000f00 */
[----:B------:R-:W-:Y:S01]  /*bd30*/  IMAD.MOV.U32 R6, RZ, RZ, RZ ;  /* 0x000000ffff067224 */ /* 0x000fe200078e00ff */
[----:B------:R4:W-:Y:S04]  /*bd40*/  STS.64 [R21+0x418], R2 ;  /* 0x0004180215007388 */ /* 0x0009e80000000a00 */
[----:B------:R4:W-:Y:S02]  /*bd50*/  STS [R21+0x414], R0 ;  /* 0x0004140015007388 */ /* 0x0009e40000000800 */
.L_x_170:
[----:B------:R-:W-:Y:S05]  /*bd60*/  BSYNC.RECONVERGENT B1 ;  /* 0x0000000000017941 */ /* 0x000fea0003800200 */
.L_x_167:
[----:B------:R-:W-:Y:S05]  /*bd70*/  BSYNC.RELIABLE B0 ;  /* 0x0000000000007941 */ /* 0x000fea0003800100 */
.L_x_162:
[----:B------:R-:W-:Y:S01]  /*bd80*/  IMAD.IADD R9, R7, 0x1, R9 ;  /* 0x0000000107097824 */ /* 0x000fe200078e0209 */
[----:B------:R-:W-:Y:S01]  /*bd90*/  IADD3 R8, PT, PT, R6, R8, RZ ;  /* 0x0000000806087210 */ /* 0x000fe20007ffe0ff */
[----:B-1234-:R-:W-:Y:S01]  /*bda0*/  VIADD R0, R11, 0x81 ;  /* 0x000000810b007836 */ /* 0x01efe20000000000 */
[----:B------:R-:W-:Y:S01]  /*bdb0*/  IADD3 R18, PT, PT, R18, 0x8, RZ ;  /* 0x0000000812127810 */ /* 0x000fe20007ffe0ff */
[----:B------:R-:W-:Y:S01]  /*bdc0*/  IMAD.MOV.U32 R2, RZ, RZ, 0x1 ;  /* 0x00000001ff027424 */ /* 0x000fe200078e00ff */
[----:B------:R-:W-:Y:S02]  /*bdd0*/  ISETP.NE.AND P0, PT, R9, R13, PT ;  /* 0x0000000d0900720c */ /* 0x000fe40003f05270 */
[----:B------:R-:W-:Y:S02]  /*bde0*/  SHF.R.S32.HI R3, RZ, 0x1f, R0 ;  /* 0x0000001fff037819 */ /* 0x000fe40000011400 */
[----:B------:R-:W-:Y:S02]  /*bdf0*/  ISETP.EQ.OR P0, PT, R8, R12, !P0 ;  /* 0x0000000c0800720c */ /* 0x000fe40004702670 */
[----:B------:R-:W-:-:S02]  /*be00*/  LEA.HI R3, R3, R0, RZ, 0x7 ;  /* 0x0000000003037211 */ /* 0x000fc400078f38ff */
[----:B------:R-:W-:Y:S02]  /*be10*/  LEA R18, R19, R18, 0x18 ;  /* 0x0000001213127211 */ /* 0x000fe400078ec0ff */
[----:B------:R-:W-:-:S03]  /*be20*/  LOP3.LUT R3, R3, 0xffffff80, RZ, 0xc0, !PT ;  /* 0xffffff8003037812 */ /* 0x000fc600078ec0ff */
[----:B------:R-:W-:Y:S01]  /*be30*/  IMAD R11, R11, 0x8, R18 ;  /* 0x000000080b0b7824 */ /* 0x000fe200078e0212 */
[----:B------:R-:W-:Y:S02]  /*be40*/  IADD3 R3, PT, PT, R0, -R3, RZ ;  /* 0x8000000300037210 */ /* 0x000fe40007ffe0ff */
[----:B------:R-:W-:Y:S01]  /*be50*/  VIMNMX.U32 R0, PT, PT, R8, R9, !PT ;  /* 0x0000000908007248 */ /* 0x000fe20007fe0000 */
[----:B------:R-:W-:Y:S01]  /*be60*/  @P0 VIADD R4, R4, 0xa0 ;  /* 0x000000a004040836 */ /* 0x000fe20000000000 */
[----:B------:R-:W-:Y:S01]  /*be70*/  @P0 IADD3 R14, PT, PT, R14, 0x1, RZ ;  /* 0x000000010e0e0810 */ /* 0x000fe20007ffe0ff */
[----:B------:R1:W-:Y:S01]  /*be80*/  STS.64 [R11], R8 ;  /* 0x000000080b007388 */ /* 0x0003e20000000a00 */
[----:B------:R-:W-:Y:S02]  /*be90*/  ISETP.GT.U32.AND P1, PT, R0, 0x4f, PT ;  /* 0x0000004f0000780c */ /* 0x000fe40003f24070 */
[----:B------:R-:W-:Y:S01]  /*bea0*/  @!P0 PRMT R0, RZ, 0x7610, R0 ;  /* 0x00007610ff008816 */ /* 0x000fe20000000000 */
[----:B------:R1:W-:Y:S01]  /*beb0*/  @!P0 STS [R21+0x408], R28 ;  /* 0x0004081c15008388 */ /* 0x0003e20000000800 */
[----:B------:R-:W-:-:S02]  /*bec0*/  @!P0 MOV R10, R28 ;  /* 0x0000001c000a8202 */ /* 0x000fc40000000f00 */
[----:B------:R-:W-:Y:S01]  /*bed0*/  @P0 PRMT R0, R2, 0x7610, R0 ;  /* 0x0000761002000816 */ /* 0x000fe20000000000 */
[----:B------:R1:W-:Y:S04]  /*bee0*/  @P0 STS [R21+0x420], R14 ;  /* 0x0004200e15000388 */ /* 0x0003e80000000800 */
[----:B------:R1:W-:Y:S04]  /*bef0*/  @P0 STS [R21+0x410], R4 ;  /* 0x0004100415000388 */ /* 0x0003e80000000800 */
[----:B------:R1:W-:Y:S01]  /*bf00*/  STS [R21+0x40c], R3 ;  /* 0x00040c0315007388 */ /* 0x0003e20000000800 */
[----:B------:R-:W-:Y:S05]  /*bf10*/  @P1 BRA `(.L_x_168) ;  /* 0x0000000000c81947 */ /* 0x000fea0003800000 */
[----:B-1----:R-:W-:Y:S01]  /*bf20*/  IMAD.MOV.U32 R11, RZ, RZ, R3 ;  /* 0x000000ffff0b7224 */ /* 0x002fe200078e0003 */
[----:B------:R-:W-:Y:S04]  /*bf30*/  BSSY.RELIABLE B1, `(.L_x_171) ;  /* 0x0000025000017945 */ /* 0x000fe80003800100 */
[----:B------:R-:W-:-:S04]  /*bf40*/  IADD3 R2, PT, PT, R11, 0x80, -R10 ;  /* 0x000000800b027810 */ /* 0x000fc80007ffe80a */
[----:B------:R-:W-:-:S04]  /*bf50*/  SHF.R.S32.HI R3, RZ, 0x1f, R2 ;  /* 0x0000001fff037819 */ /* 0x000fc80000011402 */
[----:B------:R-:W-:-:S04]  /*bf60*/  LEA.HI R3, R3, R2, RZ, 0x7 ;  /* 0x0000000203037211 */ /* 0x000fc800078f38ff */
[----:B------:R-:W-:-:S04]  /*bf70*/  LOP3.LUT R3, R3, 0xffffff80, RZ, 0xc0, !PT ;  /* 0xffffff8003037812 */ /* 0x000fc800078ec0ff */
[----:B------:R-:W-:-:S04]  /*bf80*/  IADD3 R19, PT, PT, R2, -R3, RZ ;  /* 0x8000000302137210 */ /* 0x000fc80007ffe0ff */
[----:B------:R-:W-:-:S13]  /*bf90*/  ISETP.GE.AND P0, PT, R19, 0x1, PT ;  /* 0x000000011300780c */ /* 0x000fda0003f06270 */
[----:B------:R-:W-:Y:S05]  /*bfa0*/  @!P0 BRA `(.L_x_172) ;  /* 0x0000000000748947 */ /* 0x000fea0003800000 */
[C---:B------:R-:W-:Y:S01]  /*bfb0*/  VIADD R2, R10.reuse, 0x81 ;  /* 0x000000810a027836 */ /* 0x040fe20000000000 */
[----:B------:R-:W-:Y:S01]  /*bfc0*/  BSSY.RELIABLE B2, `(.L_x_173) ;  /* 0x0000014000027945 */ /* 0x000fe20003800100 */
[----:B------:R-:W-:-:S03]  /*bfd0*/  IMAD R20, R10, 0x8, R18 ;  /* 0x000000080a147824 */ /* 0x000fc600078e0212 */
[----:B------:R-:W-:-:S04]  /*bfe0*/  SHF.R.S32.HI R3, RZ, 0x1f, R2 ;  /* 0x0000001fff037819 */ /* 0x000fc80000011402 */
[----:B------:R-:W-:-:S04]  /*bff0*/  LEA.HI R3, R3, R2, RZ, 0x7 ;  /* 0x0000000203037211 */ /* 0x000fc800078f38ff */
[----:B------:R-:W-:-:S04]  /*c000*/  LOP3.LUT R3, R3, 0xffffff80, RZ, 0xc0, !PT ;  /* 0xffffff8003037812 */ /* 0x000fc800078ec0ff */
[----:B0-----:R-:W-:Y:S01]  /*c010*/  IADD3 R21, PT, PT, R2, -R3, RZ ;  /* 0x8000000302157210 */ /* 0x001fe20007ffe0ff */
[----:B------:R-:W-:Y:S01]  /*c020*/  IMAD.MOV.U32 R2, RZ, RZ, RZ ;  /* 0x000000ffff027224 */ /* 0x000fe200078e00ff */
[----:B------:R-:W-:Y:S02]  /*c030*/  IADD3 R3, PT, PT, R19, -0x1, RZ ;  /* 0xffffffff13037810 */ /* 0x000fe40007ffe0ff */
[----:B------:R-:W-:-:S07]  /*c040*/  LEA R11, R21, R18, 0x3 ;  /* 0x00000012150b7211 */ /* 0x000fce00078e18ff */
.L_x_175:
[----:B------:R-:W0:Y:S01]  /*c050*/  LDS.64 R16, [R20] ;  /* 0x0000000014107984 */ /* 0x000e220000000a00 */
[----:B------:R-:W-:Y:S02]  /*c060*/  ISETP.LT.AND P1, PT, R2, R3, PT ;  /* 0x000000030200720c */ /* 0x000fe40003f21270 */
[----:B0-----:R-:W-:-:S04]  /*c070*/  ISETP.NE.AND P0, PT, R17, R9, PT ;  /* 0x000000091100720c */ /* 0x001fc80003f05270 */
[----:B------:R-:W-:-:S13]  /*c080*/  ISETP.EQ.AND P0, PT, R16, R8, !P0 ;  /* 0x000000081000720c */ /* 0x000fda0004702270 */
[----:B------:R-:W-:Y:S05]  /*c090*/  @P0 BREAK.RELIABLE P1, B2 ;  /* 0x0000000000020942 */ /* 0x000fea0000800100 */
[----:B------:R-:W-:Y:S05]  /*c0a0*/  @P0 BREAK.RELIABLE P1, B1 ;  /* 0x0000000000010942 */ /* 0x000fea0000800100 */
[----:B------:R-:W-:Y:S05]  /*c0b0*/  @P0 BRA P1, `(.L_x_174) ;  /* 0x0000000000500947 */ /* 0x000fea0000800000 */
[----:B------:R0:W-:Y:S01]  /*c0c0*/  STS.64 [R11], R16 ;  /* 0x000000100b007388 */ /* 0x0001e20000000a00 */
[----:B------:R-:W-:-:S05]  /*c0d0*/  VIADD R2, R2, 0x1 ;  /* 0x0000000102027836 */ /* 0x000fca0000000000 */
[----:B------:R-:W-:-:S13]  /*c0e0*/  ISETP.NE.AND P0, PT, R2, R19, PT ;  /* 0x000000130200720c */ /* 0x000fda0003f05270 */
[----:B0-----:R-:W-:Y:S05]  /*c0f0*/  @P0 BRA `(.L_x_175) ;  /* 0xfffffffc00d40947 */ /* 0x001fea000383ffff */
[----:B------:R-:W-:Y:S05]  /*c100*/  BSYNC.RELIABLE B2 ;  /* 0x0000000000027941 */ /* 0x000fea0003800100 */
.L_x_173:
[----:B------:R-:W0:Y:S01]  /*c110*/  S2UR UR5, SR_CgaCtaId ;  /* 0x00000000000579c3 */ /* 0x000e220000008800 */
[----:B------:R-:W-:Y:S01]  /*c120*/  UMOV UR4, 0x400 ;  /* 0x0000040000047882 */ /* 0x000fe20000000000 */
[----:B------:R-:W-:-:S04]  /*c130*/  IADD3 R11, PT, PT, R21, 0x1, RZ ;  /* 0x00000001150b7810 */ /* 0x000fc80007ffe0ff */
[----:B------:R-:W-:Y:S01]  /*c140*/  LOP3.LUT R11, R11, 0x7f, RZ, 0xc0, !PT ;  /* 0x0000007f0b0b7812 */ /* 0x000fe200078ec0ff */
[----:B0-----:R-:W-:-:S06]  /*c150*/  ULEA UR4, UR5, UR4, 0x18 ;  /* 0x0000000405047291 */ /* 0x001fcc000f8ec0ff */
[----:B------:R-:W-:-:S05]  /*c160*/  IMAD.U32 R21, RZ, RZ, UR4 ;  /* 0x00000004ff157e24 */ /* 0x000fca000f8e00ff */
[----:B------:R1:W-:Y:S02]  /*c170*/  STS [R21+0x40c], R11 ;  /* 0x00040c0b15007388 */ /* 0x0003e40000000800 */
.L_x_172:
[----:B------:R-:W-:Y:S05]  /*c180*/  BSYNC.RELIABLE B1 ;  /* 0x0000000000017941 */ /* 0x000fea0003800100 */
.L_x_171:
[C---:B------:R-:W-:Y:S02]  /*c190*/  IADD3 R2, PT, PT, R4.reuse, -0x1, RZ ;  /* 0xffffffff04027810 */ /* 0x040fe40007ffe0ff */
[----:B------:R-:W-:Y:S02]  /*c1a0*/  ISETP.NE.AND P1, PT, R4, RZ, PT ;  /* 0x000000ff0400720c */ /* 0x000fe40003f25270 */
[----:B------:R-:W-:Y:S01]  /*c1b0*/  ISETP.GE.AND P0, PT, R15, 0x100, PT ;  /* 0x000001000f00780c */ /* 0x000fe20003f06270 */
[----:B------:R4:W-:Y:S01]  /*c1c0*/  STS [R21+0x410], R2 ;  /* 0x0004100215007388 */ /* 0x0009e20000000800 */
[----:B------:R-:W-:-:S11]  /*c1d0*/  IMAD.MOV.U32 R4, RZ, RZ, R2 ;  /* 0x000000ffff047224 */ /* 0x000fd600078e0002 */
[----:B----4-:R-:W-:Y:S05]  /*c1e0*/  @!P0 BRA P1, `(.L_x_176) ;  /* 0xffffff4000b88947 */ /* 0x010fea000083ffff */
[----:B------:R-:W-:Y:S05]  /*c1f0*/  BRA `(.L_x_168) ;  /* 0x0000000000107947 */ /* 0x000fea0003800000 */
.L_x_174:
[----:B------:R-:W0:Y:S01]  /*c200*/  S2UR UR5, SR_CgaCtaId ;  /* 0x00000000000579c3 */ /* 0x000e220000008800 */
[----:B------:R-:W-:Y:S02]  /*c210*/  UMOV UR4, 0x400 ;  /* 0x0000040000047882 */ /* 0x000fe40000000000 */
[----:B0-----:R-:W-:-:S09]  /*c220*/  ULEA UR4, UR5, UR4, 0x18 ;  /* 0x0000000405047291 */ /* 0x001fd2000f8ec0ff */
[----:B------:R2:W-:Y:S03]  /*c230*/  STS [UR4+0x40c], R21 ;  /* 0x00040c15ff007988 */ /* 0x0005e60008000804 */
.L_x_168:
[----:B------:R-:W-:Y:S05]  /*c240*/  BSYNC.RECONVERGENT B5 ;  /* 0x0000000000057941 */ /* 0x000fea0003800200 */
.L_x_11:
[----:B------:R-:W3:Y:S01]  /*c250*/  S2R R5, SR_CTAID.X ;  /* 0x0000000000057919 */ /* 0x000ee20000002500 */
[----:B-1----:R-:W3:Y:S02]  /*c260*/  LDC.64 R2, c[0x0][0x390] ;  /* 0x0000e400ff027b82 */ /* 0x002ee40000000a00 */
[----:B---3--:R-:W-:-:S05]  /*c270*/  IMAD.WIDE.U32 R2, R5, 0x4, R2 ;  /* 0x0000000405027825 */ /* 0x008fca00078e0002 */
[----:B------:R-:W-:Y:S01]  /*c280*/  STG.E desc[UR36][R2.64], R14 ;  /* 0x0000000e02007986 */ /* 0x000fe2000c101924 */
[----:B------:R-:W-:Y:S05]  /*c290*/  EXIT ;  /* 0x000000000000794d */ /* 0x000fea0003800000 */
        .weak           $__internal_0_$__cuda_sm20_dblrcp_rn_slowpath_v3
        .type           $__internal_0_$__cuda_sm20_dblrcp_rn_slowpath_v3,@function
        .size           $__internal_0_$__cuda_sm20_dblrcp_rn_slowpath_v3,($__internal_1_$__cuda_sm3x_div_rn_noftz_f32_slowpath - $__internal_0_$__cuda_sm20_dblrcp_rn_slowpath_v3)
$__internal_0_$__cuda_sm20_dblrcp_rn_slowpath_v3:
[----:B------:R-:W-:Y:S01]  /*c2a0*/  MOV R24, R18 ;  /* 0x0000001200187202 */ /* 0x000fe20000000f00 */
[----:B------:R-:W-:Y:S01]  /*c2b0*/  IMAD.MOV.U32 R25, RZ, RZ, R19 ;  /* 0x000000ffff197224 */ /* 0x000fe200078e0013 */
[----:B------:R-:W-:Y:S05]  /*c2c0*/  BSSY.RECONVERGENT B1, `(.L_x_177) ;  /* 0x0000025000017945 */ /* 0x000fea0003800200 */
[----:B------:R-:W-:-:S14]  /*c2d0*/  DSETP.GTU.AND P0, PT, |R24|, +INF , PT ;  /* 0x7ff000001800742a */ /* 0x000fdc0003f0c200 */
[----:B------:R-:W-:Y:S05]  /*c2e0*/  @P0 BRA `(.L_x_178) ;  /* 0x0000000000800947 */ /* 0x000fea0003800000 */
[----:B------:R-:W-:-:S04]  /*c2f0*/  LOP3.LUT R20, R19, 0x7fffffff, RZ, 0xc0, !PT ;  /* 0x7fffffff13147812 */ /* 0x000fc800078ec0ff */
[----:B------:R-:W-:-:S04]  /*c300*/  IADD3 R18, PT, PT, R20, -0x1, RZ ;  /* 0xffffffff14127810 */ /* 0x000fc80007ffe0ff */
[----:B------:R-:W-:-:S13]  /*c310*/  ISETP.GE.U32.AND P0, PT, R18, 0x7fefffff, PT ;  /* 0x7fefffff1200780c */ /* 0x000fda0003f06070 */
[----:B------:R-:W-:Y:S01]  /*c320*/  @P0 LOP3.LUT R19, R25, 0x7ff00000, RZ, 0x3c, !PT ;  /* 0x7ff0000019130812 */ /* 0x000fe200078e3cff */
[----:B------:R-:W-:Y:S01]  /*c330*/  @P0 IMAD.MOV.U32 R18, RZ, RZ, RZ ;  /* 0x000000ffff120224 */ /* 0x000fe200078e00ff */
[----:B------:R-:W-:Y:S06]  /*c340*/  @P0 BRA `(.L_x_179) ;  /* 0x0000000000700947 */ /* 0x000fec0003800000 */
[----:B------:R-:W-:-:S13]  /*c350*/  ISETP.GE.U32.AND P0, PT, R20, 0x1000001, PT ;  /* 0x010000011400780c */ /* 0x000fda0003f06070 */
[----:B------:R-:W-:Y:S05]  /*c360*/  @!P0 BRA `(.L_x_180) ;  /* 0x0000000000388947 */ /* 0x000fea0003800000 */
[----:B------:R-:W-:Y:S01]  /*c370*/  IADD3 R19, PT, PT, R25, -0x3fe00000, RZ ;  /* 0xc020000019137810 */ /* 0x000fe20007ffe0ff */
[----:B------:R-:W-:Y:S01]  /*c380*/  IMAD.MOV.U32 R18, RZ, RZ, R24 ;  /* 0x000000ffff127224 */ /* 0x000fe200078e0018 */
[----:B------:R-:W-:Y:S02]  /*c390*/  MOV R20, R17 ;  /* 0x0000001100147202 */ /* 0x000fe40000000f00 */
[----:B------:R-:W0:Y:S04]  /*c3a0*/  MUFU.RCP64H R21, R19 ;  /* 0x0000001300157308 */ /* 0x000e280000001800 */
[----:B0-----:R-:W-:-:S08]  /*c3b0*/  DFMA R22, -R18, R20, 1 ;  /* 0x3ff000001216742b */ /* 0x001fd00000000114 */
[----:B------:R-:W-:-:S08]  /*c3c0*/  DFMA R22, R22, R22, R22 ;  /* 0x000000161616722b */ /* 0x000fd00000000016 */
[----:B------:R-:W-:-:S08]  /*c3d0*/  DFMA R22, R20, R22, R20 ;  /* 0x000000161416722b */ /* 0x000fd00000000014 */
[----:B------:R-:W-:-:S08]  /*c3e0*/  DFMA R20, -R18, R22, 1 ;  /* 0x3ff000001214742b */ /* 0x000fd00000000116 */
[----:B------:R-:W-:-:S08]  /*c3f0*/  DFMA R20, R22, R20, R22 ;  /* 0x000000141614722b */ /* 0x000fd00000000016 */
[----:B------:R-:W-:-:S08]  /*c400*/  DMUL R20, R20, 2.2250738585072013831e-308 ;  /* 0x0010000014147828 */ /* 0x000fd00000000000 */
[----:B------:R-:W-:-:S08]  /*c410*/  DFMA R22, -R24, R20, 1 ;  /* 0x3ff000001816742b */ /* 0x000fd00000000114 */
[----:B------:R-:W-:-:S08]  /*c420*/  DFMA R22, R22, R22, R22 ;  /* 0x000000161616722b */ /* 0x000fd00000000016 */
[----:B------:R-:W-:Y:S01]  /*c430*/  DFMA R18, R20, R22, R20 ;  /* 0x000000161412722b */ /* 0x000fe20000000014 */
[----:B------:R-:W-:Y:S10]  /*c440*/  BRA `(.L_x_179) ;  /* 0x0000000000307947 */ /* 0x000ff40003800000 */
.L_x_180:
[----:B------:R-:W-:Y:S01]  /*c450*/  DMUL R20, R24, 8.11296384146066816958e+31 ;  /* 0x4690000018147828 */ /* 0x000fe20000000000 */
[----:B------:R-:W-:-:S05]  /*c460*/  IMAD.MOV.U32 R18, RZ, RZ, R17 ;  /* 0x000000ffff127224 */ /* 0x000fca00078e0011 */
[----:B------:R-:W0:Y:S02]  /*c470*/  MUFU.RCP64H R19, R21 ;  /* 0x0000001500137308 */ /* 0x000e240000001800 */
[----:B0-----:R-:W-:-:S08]  /*c480*/  DFMA R22, -R20, R18, 1 ;  /* 0x3ff000001416742b */ /* 0x001fd00000000112 */
[----:B------:R-:W-:-:S08]  /*c490*/  DFMA R22, R22, R22, R22 ;  /* 0x000000161616722b */ /* 0x000fd00000000016 */
[----:B------:R-:W-:-:S08]  /*c4a0*/  DFMA R22, R18, R22, R18 ;  /* 0x000000161216722b */ /* 0x000fd00000000012 */
[----:B------:R-:W-:-:S08]  /*c4b0*/  DFMA R18, -R20, R22, 1 ;  /* 0x3ff000001412742b */ /* 0x000fd00000000116 */
[----:B------:R-:W-:-:S08]  /*c4c0*/  DFMA R18, R22, R18, R22 ;  /* 0x000000121612722b */ /* 0x000fd00000000016 */
[----:B------:R-:W-:Y:S01]  /*c4d0*/  DMUL R18, R18, 8.11296384146066816958e+31 ;  /* 0x4690000012127828 */ /* 0x000fe20000000000 */
[----:B------:R-:W-:Y:S10]  /*c4e0*/  BRA `(.L_x_179) ;  /* 0x0000000000087947 */ /* 0x000ff40003800000 */
.L_x_178:
[----:B------:R-:W-:Y:S02]  /*c4f0*/  LOP3.LUT R19, R25, 0x80000, RZ, 0xfc, !PT ;  /* 0x0008000019137812 */ /* 0x000fe400078efcff */
[----:B------:R-:W-:-:S07]  /*c500*/  MOV R18, R24 ;  /* 0x0000001800127202 */ /* 0x000fce0000000f00 */
.L_x_179:
[----:B------:R-:W-:Y:S05]  /*c510*/  BSYNC.RECONVERGENT B1 ;  /* 0x0000000000017941 */ /* 0x000fea0003800200 */
.L_x_177:
[----:B------:R-:W-:Y:S01]  /*c520*/  MOV R23, R19 ;  /* 0x0000001300177202 */ /* 0x000fe20000000f00 */
[----:B------:R-:W-:Y:S02]  /*c530*/  HFMA2 R19, -RZ, RZ, 0, 0 ;  /* 0x00000000ff137431 */ /* 0x000fe400000001ff */
[----:B------:R-:W-:Y:S02]  /*c540*/  IMAD.MOV.U32 R22, RZ, RZ, R18 ;  /* 0x000000ffff167224 */ /* 0x000fe400078e0012 */
[----:B------:R-:W-:-:S04]  /*c550*/  IMAD.MOV.U32 R18, RZ, RZ, R26 ;  /* 0x000000ffff127224 */ /* 0x000fc800078e001a */
[----:B------:R-:W-:Y:S05]  /*c560*/  RET.REL.NODEC R18 `(_Z8evaluatePfPiS0_i) ;  /* 0xffffff3812a47950 */ /* 0x000fea0003c3ffff */
        .weak           $__internal_1_$__cuda_sm3x_div_rn_noftz_f32_slowpath
        .type           $__internal_1_$__cuda_sm3x_div_rn_noftz_f32_slowpath,@function
        .size           $__internal_1_$__cuda_sm3x_div_rn_noftz_f32_slowpath,(.L_x_219 - $__internal_1_$__cuda_sm3x_div_rn_noftz_f32_slowpath)
$__internal_1_$__cuda_sm3x_div_rn_noftz_f32_slowpath:
[----:B------:R-:W-:Y:S01]  /*c570*/  SHF.R.U32.HI R44, RZ, 0x17, R3 ;  /* 0x00000017ff2c7819 */ /* 0x000fe20000011603 */
[----:B------:R-:W-:Y:S01]  /*c580*/  BSSY.RECONVERGENT B7, `(.L_x_181) ;  /* 0x0000062000077945 */ /* 0x000fe20003800200 */
[----:B------:R-:W-:Y:S02]  /*c590*/  SHF.R.U32.HI R45, RZ, 0x17, R2 ;  /* 0x00000017ff2d7819 */ /* 0x000fe40000011602 */
[----:B------:R-:W-:Y:S02]  /*c5a0*/  LOP3.LUT R44, R44, 0xff, RZ, 0xc0, !PT ;  /* 0x000000ff2c2c7812 */ /* 0x000fe400078ec0ff */
[----:B------:R-:W-:-:S03]  /*c5b0*/  LOP3.LUT R55, R45, 0xff, RZ, 0xc0, !PT ;  /* 0x000000ff2d377812 */ /* 0x000fc600078ec0ff */
[----:B------:R-:W-:Y:S01]  /*c5c0*/  VIADD R47, R44, 0xffffffff ;  /* 0xffffffff2c2f7836 */ /* 0x000fe20000000000 */
[----:B------:R-:W-:-:S04]  /*c5d0*/  IADD3 R46, PT, PT, R55, -0x1, RZ ;  /* 0xffffffff372e7810 */ /* 0x000fc80007ffe0ff */
[----:B------:R-:W-:-:S04]  /*c5e0*/  ISETP.GT.U32.AND P2, PT, R47, 0xfd, PT ;  /* 0x000000fd2f00780c */ /* 0x000fc80003f44070 */
[----:B------:R-:W-:-:S13]  /*c5f0*/  ISETP.GT.U32.OR P2, PT, R46, 0xfd, P2 ;  /* 0x000000fd2e00780c */ /* 0x000fda0001744470 */
[----:B------:R-:W-:Y:S01]  /*c600*/  @!P2 IMAD.MOV.U32 R45, RZ, RZ, RZ ;  /* 0x000000ffff2da224 */ /* 0x000fe200078e00ff */
[----:B------:R-:W-:Y:S06]  /*c610*/  @!P2 BRA `(.L_x_182) ;  /* 0x00000000005ca947 */ /* 0x000fec0003800000 */
[----:B------:R-:W-:Y:S02]  /*c620*/  FSETP.GTU.FTZ.AND P2, PT, |R2|, +INF , PT ;  /* 0x7f8000000200780b */ /* 0x000fe40003f5c200 */
[----:B------:R-:W-:-:S04]  /*c630*/  FSETP.GTU.FTZ.AND P3, PT, |R3|, +INF , PT ;  /* 0x7f8000000300780b */ /* 0x000fc80003f7c200 */
[----:B------:R-:W-:-:S13]  /*c640*/  PLOP3.LUT P2, PT, P2, P3, PT, 0xf8, 0x8f ;  /* 0x00000000008f781c */ /* 0x000fda0001747f70 */
[----:B------:R-:W-:Y:S05]  /*c650*/  @P2 BRA `(.L_x_183) ;  /* 0x00000004004c2947 */ /* 0x000fea0003800000 */
[----:B------:R-:W-:-:S13]  /*c660*/  LOP3.LUT P2, RZ, R3, 0x7fffffff, R2, 0xc8, !PT ;  /* 0x7fffffff03ff7812 */ /* 0x000fda000784c802 */
[----:B------:R-:W-:Y:S05]  /*c670*/  @!P2 BRA `(.L_x_184) ;  /* 0x00000004003ca947 */ /* 0x000fea0003800000 */
[C---:B------:R-:W-:Y:S02]  /*c680*/  FSETP.NEU.FTZ.AND P4, PT, |R2|.reuse, +INF , PT ;  /* 0x7f8000000200780b */ /* 0x040fe40003f9d200 */
[----:B------:R-:W-:Y:S02]  /*c690*/  FSETP.NEU.FTZ.AND P3, PT, |R3|, +INF , PT ;  /* 0x7f8000000300780b */ /* 0x000fe40003f7d200 */
[----:B------:R-:W-:-:S11]  /*c6a0*/  FSETP.NEU.FTZ.AND P2, PT, |R2|, +INF , PT ;  /* 0x7f8000000200780b */ /* 0x000fd60003f5d200 */
[----:B------:R-:W-:Y:S05]  /*c6b0*/  @!P3 BRA !P4, `(.L_x_184) ;  /* 0x00000004002cb947 */ /* 0x000fea0006000000 */
[----:B------:R-:W-:-:S04]  /*c6c0*/  LOP3.LUT P4, RZ, R2, 0x7fffffff, RZ, 0xc0, !PT ;  /* 0x7fffffff02ff7812 */ /* 0x000fc8000788c0ff */
[----:B------:R-:W-:-:S13]  /*c6d0*/  PLOP3.LUT P4, PT, P3, P4, PT, 0x2f, 0xf2 ;  /* 0x0000000000f2781c */ /* 0x000fda0001f88577 */
[----:B------:R-:W-:Y:S05]  /*c6e0*/  @P4 BRA `(.L_x_185) ;  /* 0x0000000400184947 */ /* 0x000fea0003800000 */
[----:B------:R-:W-:-:S04]  /*c6f0*/  LOP3.LUT P3, RZ, R3, 0x7fffffff, RZ, 0xc0, !PT ;  /* 0x7fffffff03ff7812 */ /* 0x000fc8000786c0ff */
[----:B------:R-:W-:-:S13]  /*c700*/  PLOP3.LUT P2, PT, P2, P3, PT, 0x2f, 0xf2 ;  /* 0x0000000000f2781c */ /* 0x000fda0001746577 */
[----:B------:R-:W-:Y:S05]  /*c710*/  @P2 BRA `(.L_x_186) ;  /* 0x0000000400002947 */ /* 0x000fea0003800000 */
[----:B------:R-:W-:-:S13]  /*c720*/  ISETP.GE.AND P2, PT, R46, RZ, PT ;  /* 0x000000ff2e00720c */ /* 0x000fda0003f46270 */
[----:B------:R-:W-:Y:S01]  /*c730*/  @P2 MOV R45, RZ ;  /* 0x000000ff002d2202 */ /* 0x000fe20000000f00 */
[----:B------:R-:W-:Y:S01]  /*c740*/  @!P2 FFMA R2, R2, 1.84467440737095516160e+19, RZ ;  /* 0x5f8000000202a823 */ /* 0x000fe200000000ff */
[----:B------:R-:W-:Y:S01]  /*c750*/  @!P2 IMAD.MOV.U32 R45, RZ, RZ, -0x40 ;  /* 0xffffffc0ff2da424 */ /* 0x000fe200078e00ff */
[----:B------:R-:W-:-:S13]  /*c760*/  ISETP.GE.AND P2, PT, R47, RZ, PT ;  /* 0x000000ff2f00720c */ /* 0x000fda0003f46270 */
[----:B------:R-:W-:Y:S01]  /*c770*/  @!P2 FFMA R3, R3, 1.84467440737095516160e+19, RZ ;  /* 0x5f8000000303a823 */ /* 0x000fe200000000ff */
[----:B------:R-:W-:-:S07]  /*c780*/  @!P2 IADD3 R45, PT, PT, R45, 0x40, RZ ;  /* 0x000000402d2da810 */ /* 0x000fce0007ffe0ff */
.L_x_182:
[----:B------:R-:W-:Y:S01]  /*c790*/  LEA R46, R44, 0xc0800000, 0x17 ;  /* 0xc08000002c2e7811 */ /* 0x000fe200078eb8ff */
[----:B------:R-:W-:Y:S01]  /*c7a0*/  BSSY.RECONVERGENT B8, `(.L_x_187) ;  /* 0x0000036000087945 */ /* 0x000fe20003800200 */
[----:B------:R-:W-:-:S03]  /*c7b0*/  IADD3 R55, PT, PT, R55, -0x7f, RZ ;  /* 0xffffff8137377810 */ /* 0x000fc60007ffe0ff */
[----:B------:R-:W-:Y:S02]  /*c7c0*/  IMAD.IADD R54, R3, 0x1, -R46 ;  /* 0x0000000103367824 */ /* 0x000fe400078e0a2e */
[C---:B------:R-:W-:Y:S02]  /*c7d0*/  IMAD R2, R55.reuse, -0x800000, R2 ;  /* 0xff80000037027824 */ /* 0x040fe400078e0202 */
[----:B------:R0:W1:Y:S01]  /*c7e0*/  MUFU.RCP R3, R54 ;  /* 0x0000003600037308 */ /* 0x0000620000001000 */
[----:B------:R-:W-:Y:S01]  /*c7f0*/  FADD.FTZ R47, -R54, -RZ ;  /* 0x800000ff362f7221 */ /* 0x000fe20000010100 */
[----:B0-----:R-:W-:-:S05]  /*c800*/  IADD3 R54, PT, PT, R55, 0x7f, -R44 ;  /* 0x0000007f37367810 */ /* 0x001fca0007ffe82c */
[----:B------:R-:W-:Y:S02]  /*c810*/  IMAD.IADD R45, R54, 0x1, R45 ;  /* 0x00000001362d7824 */ /* 0x000fe400078e022d */
[----:B-1----:R-:W-:-:S04]  /*c820*/  FFMA R46, R3, R47, 1 ;  /* 0x3f800000032e7423 */ /* 0x002fc8000000002f */
[----:B------:R-:W-:-:S04]  /*c830*/  FFMA R3, R3, R46, R3 ;  /* 0x0000002e03037223 */ /* 0x000fc80000000003 */
[----:B------:R-:W-:-:S04]  /*c840*/  FFMA R46, R2, R3, RZ ;  /* 0x00000003022e7223 */ /* 0x000fc800000000ff */
[----:B------:R-:W-:-:S04]  /*c850*/  FFMA R56, R47, R46, R2 ;  /* 0x0000002e2f387223 */ /* 0x000fc80000000002 */
[----:B------:R-:W-:-:S04]  /*c860*/  FFMA R46, R3, R56, R46 ;  /* 0x00000038032e7223 */ /* 0x000fc8000000002e */
[----:B------:R-:W-:-:S04]  /*c870*/  FFMA R47, R47, R46, R2 ;  /* 0x0000002e2f2f7223 */ /* 0x000fc80000000002 */
[----:B------:R-:W-:-:S05]  /*c880*/  FFMA R2, R3, R47, R46 ;  /* 0x0000002f03027223 */ /* 0x000fca000000002e */
[----:B------:R-:W-:-:S04]  /*c890*/  SHF.R.U32.HI R44, RZ, 0x17, R2 ;  /* 0x00000017ff2c7819 */ /* 0x000fc80000011602 */
[----:B------:R-:W-:-:S04]  /*c8a0*/  LOP3.LUT R44, R44, 0xff, RZ, 0xc0, !PT ;  /* 0x000000ff2c2c7812 */ /* 0x000fc800078ec0ff */
[----:B------:R-:W-:-:S05]  /*c8b0*/  IADD3 R55, PT, PT, R44, R45, RZ ;  /* 0x0000002d2c377210 */ /* 0x000fca0007ffe0ff */
[----:B------:R-:W-:-:S05]  /*c8c0*/  VIADD R44, R55, 0xffffffff ;  /* 0xffffffff372c7836 */ /* 0x000fca0000000000 */
[----:B------:R-:W-:-:S13]  /*c8d0*/  ISETP.GE.U32.AND P2, PT, R44, 0xfe, PT ;  /* 0x000000fe2c00780c */ /* 0x000fda0003f46070 */
[----:B------:R-:W-:Y:S05]  /*c8e0*/  @!P2 BRA `(.L_x_188) ;  /* 0x000000000080a947 */ /* 0x000fea0003800000 */
[----:B------:R-:W-:-:S13]  /*c8f0*/  ISETP.GT.AND P2, PT, R55, 0xfe, PT ;  /* 0x000000fe3700780c */ /* 0x000fda0003f44270 */
[----:B------:R-:W-:Y:S05]  /*c900*/  @P2 BRA `(.L_x_189) ;  /* 0x00000000006c2947 */ /* 0x000fea0003800000 */
[----:B------:R-:W-:-:S13]  /*c910*/  ISETP.GE.AND P2, PT, R55, 0x1, PT ;  /* 0x000000013700780c */ /* 0x000fda0003f46270 */
[----:B------:R-:W-:Y:S05]  /*c920*/  @P2 BRA `(.L_x_190) ;  /* 0x0000000000742947 */ /* 0x000fea0003800000 */
[----:B------:R-:W-:Y:S02]  /*c930*/  ISETP.GE.AND P2, PT, R55, -0x18, PT ;  /* 0xffffffe83700780c */ /* 0x000fe40003f46270 */
[----:B------:R-:W-:-:S11]  /*c940*/  LOP3.LUT R2, R2, 0x80000000, RZ, 0xc0, !PT ;  /* 0x8000000002027812 */ /* 0x000fd600078ec0ff */
[----:B------:R-:W-:Y:S05]  /*c950*/  @!P2 BRA `(.L_x_190) ;  /* 0x000000000068a947 */ /* 0x000fea0003800000 */
[----:B------:R-:W-:Y:S01]  /*c960*/  FFMA.RZ R44, R3, R47, R46 ;  /* 0x0000002f032c7223 */ /* 0x000fe2000000c02e */
[C---:B------:R-:W-:Y:S02]  /*c970*/  IADD3 R54, PT, PT, R55.reuse, 0x20, RZ ;  /* 0x0000002037367810 */ /* 0x040fe40007ffe0ff */
[----:B------:R-:W-:Y:S02]  /*c980*/  ISETP.NE.AND P2, PT, R55, RZ, PT ;  /* 0x000000ff3700720c */ /* 0x000fe40003f45270 */
[----:B------:R-:W-:-:S04]  /*c990*/  LOP3.LUT R44, R44, 0x7fffff, RZ, 0xc0, !PT ;  /* 0x007fffff2c2c7812 */ /* 0x000fc800078ec0ff */
[----:B------:R-:W-:Y:S01]  /*c9a0*/  LOP3.LUT R45, R44, 0x800000, RZ, 0xfc, !PT ;  /* 0x008000002c2d7812 */ /* 0x000fe200078efcff */
[CCC-:B------:R-:W-:Y:S01]  /*c9b0*/  FFMA.RP R44, R3.reuse, R47.reuse, R46.reuse ;  /* 0x0000002f032c7223 */ /* 0x1c0fe2000000802e */
[----:B------:R-:W-:Y:S02]  /*c9c0*/  FFMA.RM R3, R3, R47, R46 ;  /* 0x0000002f03037223 */ /* 0x000fe4000000402e */
[----:B------:R-:W-:-:S03]  /*c9d0*/  SHF.L.U32 R54, R45, R54, RZ ;  /* 0x000000362d367219 */ /* 0x000fc600000006ff */
[----:B------:R-:W-:Y:S01]  /*c9e0*/  FSETP.NEU.FTZ.AND P3, PT, R44, R3, PT ;  /* 0x000000032c00720b */ /* 0x000fe20003f7d000 */
[----:B------:R-:W-:Y:S01]  /*c9f0*/  IMAD.MOV R44, RZ, RZ, -R55 ;  /* 0x000000ffff2c7224 */ /* 0x000fe200078e0a37 */
[----:B------:R-:W-:-:S04]  /*ca00*/  ISETP.NE.AND P2, PT, R54, RZ, P2 ;  /* 0x000000ff3600720c */ /* 0x000fc80001745270 */
[----:B------:R-:W-:Y:S02]  /*ca10*/  PLOP3.LUT P2, PT, P3, P2, PT, 0xf8, 0x8f ;  /* 0x00000000008f781c */ /* 0x000fe40001f45f70 */
[----:B------:R-:W-:Y:S02]  /*ca20*/  ISETP.NE.AND P3, PT, R55, RZ, PT ;  /* 0x000000ff3700720c */ /* 0x000fe40003f65270 */
[----:B------:R-:W-:Y:S02]  /*ca30*/  SEL R3, RZ, 0x1, !P2 ;  /* 0x00000001ff037807 */ /* 0x000fe40005000000 */
[----:B------:R-:W-:-:S04]  /*ca40*/  SEL R44, R44, RZ, P3 ;  /* 0x000000ff2c2c7207 */ /* 0x000fc80001800000 */
[----:B------:R-:W-:-:S04]  /*ca50*/  SHF.R.U32.HI R44, RZ, R44, R45 ;  /* 0x0000002cff2c7219 */ /* 0x000fc8000001162d */
[----:B------:R-:W-:-:S04]  /*ca60*/  SHF.R.U32.HI R46, RZ, 0x1, R44 ;  /* 0x00000001ff2e7819 */ /* 0x000fc8000001162c */
[----:B------:R-:W-:-:S04]  /*ca70*/  LOP3.LUT R3, R3, 0x1, R46, 0xf8, !PT ;  /* 0x0000000103037812 */ /* 0x000fc800078ef82e */
[----:B------:R-:W-:-:S04]  /*ca80*/  LOP3.LUT R3, R3, R44, RZ, 0xc0, !PT ;  /* 0x0000002c03037212 */ /* 0x000fc800078ec0ff */
[----:B------:R-:W-:-:S04]  /*ca90*/  IADD3 R3, PT, PT, R46, R3, RZ ;  /* 0x000000032e037210 */ /* 0x000fc80007ffe0ff */
[----:B------:R-:W-:Y:S01]  /*caa0*/  LOP3.LUT R2, R3, R2, RZ, 0xfc, !PT ;  /* 0x0000000203027212 */ /* 0x000fe200078efcff */
[----:B------:R-:W-:Y:S06]  /*cab0*/  BRA `(.L_x_190) ;  /* 0x0000000000107947 */ /* 0x000fec0003800000 */
.L_x_189:
[----:B------:R-:W-:-:S04]  /*cac0*/  LOP3.LUT R2, R2, 0x80000000, RZ, 0xc0, !PT ;  /* 0x8000000002027812 */ /* 0x000fc800078ec0ff */
[----:B------:R-:W-:Y:S01]  /*cad0*/  LOP3.LUT R2, R2, 0x7f800000, RZ, 0xfc, !PT ;  /* 0x7f80000002027812 */ /* 0x000fe200078efcff */
[----:B------:R-:W-:Y:S06]  /*cae0*/  BRA `(.L_x_190) ;  /* 0x0000000000047947 */ /* 0x000fec0003800000 */
.L_x_188:
[----:B------:R-:W-:-:S07]  /*caf0*/  IMAD R2, R45, 0x800000, R2 ;  /* 0x008000002d027824 */ /* 0x000fce00078e0202 */
.L_x_190:
[----:B------:R-:W-:Y:S05]  /*cb00*/  BSYNC.RECONVERGENT B8 ;  /* 0x0000000000087941 */ /* 0x000fea0003800200 */
.L_x_187:
[----:B------:R-:W-:Y:S05]  /*cb10*/  BRA `(.L_x_191) ;  /* 0x0000000000207947 */ /* 0x000fea0003800000 */
.L_x_186:
[----:B------:R-:W-:-:S04]  /*cb20*/  LOP3.LUT R2, R3, 0x80000000, R2, 0x48, !PT ;  /* 0x8000000003027812 */ /* 0x000fc800078e4802 */
[----:B------:R-:W-:Y:S01]  /*cb30*/  LOP3.LUT R2, R2, 0x7f800000, RZ, 0xfc, !PT ;  /* 0x7f80000002027812 */ /* 0x000fe200078efcff */
[----:B------:R-:W-:Y:S06]  /*cb40*/  BRA `(.L_x_191) ;  /* 0x0000000000147947 */ /* 0x000fec0003800000 */
.L_x_185:
[----:B------:R-:W-:Y:S01]  /*cb50*/  LOP3.LUT R2, R3, 0x80000000, R2, 0x48, !PT ;  /* 0x8000000003027812 */ /* 0x000fe200078e4802 */
[----:B------:R-:W-:Y:S06]  /*cb60*/  BRA `(.L_x_191) ;  /* 0x00000000000c7947 */ /* 0x000fec0003800000 */
.L_x_184:
[----:B------:R-:W0:Y:S01]  /*cb70*/  MUFU.RSQ R2, -QNAN ;  /* 0xffc0000000027908 */ /* 0x000e220000001400 */
[----:B------:R-:W-:Y:S05]  /*cb80*/  BRA `(.L_x_191) ;  /* 0x0000000000047947 */ /* 0x000fea0003800000 */
.L_x_183:
[----:B------:R-:W-:-:S07]  /*cb90*/  FADD.FTZ R2, R2, R3 ;  /* 0x0000000302027221 */ /* 0x000fce0000010000 */
.L_x_191:
[----:B------:R-:W-:Y:S05]  /*cba0*/  BSYNC.RECONVERGENT B7 ;  /* 0x0000000000077941 */ /* 0x000fea0003800200 */
.L_x_181:
[----:B------:R-:W-:Y:S01]  /*cbb0*/  HFMA2 R3, -RZ, RZ, 0, 0 ;  /* 0x00000000ff037431 */ /* 0x000fe200000001ff */
[----:B0-----:R-:W-:Y:S01]  /*cbc0*/  MOV R44, R2 ;  /* 0x00000002002c7202 */ /* 0x001fe20000000f00 */
[----:B------:R-:W-:-:S04]  /*cbd0*/  IMAD.MOV.U32 R2, RZ, RZ, R43 ;  /* 0x000000ffff027224 */ /* 0x000fc800078e002b */
[----:B------:R-:W-:Y:S05]  /*cbe0*/  RET.REL.NODEC R2 `(_Z8evaluatePfPiS0_i) ;  /* 0xffffff3402047950 */ /* 0x000fea0003c3ffff */
.L_x_192:
        /* <DEDUP_REMOVED lines=9> */
.L_x_219:


//--------------------- .text._Z10initCurandP17curandStateXORWOW --------------------------
	.section	.text._Z10initCurandP17curandStateXORWOW,"ax",@progbits
	.align	128
        .global         _Z10initCurandP17curandStateXORWOW
        .type           _Z10initCurandP17curandStateXORWOW,@function
        .size           _Z10initCurandP17curandStateXORWOW,(.L_x_223 - _Z10initCurandP17curandStateXORWOW)
        .other          _Z10initCurandP17curandStateXORWOW,@"STO_CUDA_ENTRY STV_DEFAULT"
_Z10initCurandP17curandStateXORWOW:
.text._Z10initCurandP17curandStateXORWOW:
[----:B------:R-:W-:Y:S01]  /*0000*/  LDC R1, c[0x0][0x37c] ;  /* 0x0000df00ff017b82 */ /* 0x000fe20000000800 */
[----:B------:R-:W0:Y:S07]  /*0010*/  S2R R13, SR_TID.X ;  /* 0x00000000000d7919 */ /* 0x000e2e0000002100 */
[----:B------:R-:W0:Y:S01]  /*0020*/  S2UR UR6, SR_CTAID.X ;  /* 0x00000000000679c3 */ /* 0x000e220000002500 */
[----:B------:R-:W1:Y:S01]  /*0030*/  LDCU.64 UR4, c[0x0][0x358] ;  /* 0x00006b00ff0477ac */ /* 0x000e620008000a00 */
[----:B------:R-:W-:Y:S01]  /*0040*/  IMAD.MOV.U32 R2, RZ, RZ, 0x3198c20f ;  /* 0x3198c20fff027424 */ /* 0x000fe200078e00ff */
[----:B------:R-:W-:Y:S01]  /*0050*/  BSSY.RECONVERGENT B0, `(.L_x_193) ;  /* 0x00000df000007945 */ /* 0x000fe20003800200 */
[----:B------:R-:W-:-:S02]  /*0060*/  IMAD.MOV.U32 R3, RZ, RZ, 0x5efdb30c ;  /* 0x5efdb30cff037424 */ /* 0x000fc400078e00ff */
[----:B------:R-:W-:Y:S02]  /*0070*/  IMAD.MOV.U32 R4, RZ, RZ, 0x423bb012 ;  /* 0x423bb012ff047424 */ /* 0x000fe400078e00ff */
[----:B------:R-:W0:Y:S01]  /*0080*/  LDC R0, c[0x0][0x360] ;  /* 0x0000d800ff007b82 */ /* 0x000e220000000800 */
[----:B------:R-:W-:Y:S02]  /*0090*/  IMAD.MOV.U32 R5, RZ, RZ, -0x75bd8fc ;  /* 0xf8a42704ff057424 */ /* 0x000fe400078e00ff */
[----:B------:R-:W-:Y:S02]  /*00a0*/  IMAD.MOV.U32 R8, RZ, RZ, -0x23270784 ;  /* 0xdcd8f87cff087424 */ /* 0x000fe400078e00ff */
[----:B------:R-:W-:-:S03]  /*00b0*/  IMAD.MOV.U32 R9, RZ, RZ, 0x57fa2510 ;  /* 0x57fa2510ff097424 */ /* 0x000fc600078e00ff */
[----:B------:R-:W2:Y:S01]  /*00c0*/  LDC.64 R6, c[0x0][0x380] ;  /* 0x0000e000ff067b82 */ /* 0x000ea20000000a00 */
[----:B0-----:R-:W-:-:S05]  /*00d0*/  IMAD R13, R0, UR6, R13 ;  /* 0x00000006000d7c24 */ /* 0x001fca000f8e020d */
[C---:B------:R-:W-:Y:S01]  /*00e0*/  ISETP.NE.AND P0, PT, R13.reuse, RZ, PT ;  /* 0x000000ff0d00720c */ /* 0x040fe20003f05270 */
[----:B--2---:R-:W-:-:S05]  /*00f0*/  IMAD.WIDE R6, R13, 0x30, R6 ;  /* 0x000000300d067825 */ /* 0x004fca00078e0206 */
[----:B-1----:R0:W-:Y:S04]  /*0100*/  STG.E.64 desc[UR4][R6.64], R2 ;  /* 0x0000000206007986 */ /* 0x0021e8000c101b04 */
[----:B------:R0:W-:Y:S04]  /*0110*/  STG.E.64 desc[UR4][R6.64+0x8], R4 ;  /* 0x0000080406007986 */ /* 0x0001e8000c101b04 */
[----:B------:R0:W-:Y:S01]  /*0120*/  STG.E.64 desc[UR4][R6.64+0x10], R8 ;  /* 0x0000100806007986 */ /* 0x0001e2000c101b04 */
[----:B------:R-:W-:Y:S05]  /*0130*/  @!P0 BRA `(.L_x_194) ;  /* 0x0000000c00408947 */ /* 0x000fea0003800000 */
[----:B------:R-:W-:Y:S01]  /*0140*/  SHF.R.S32.HI R0, RZ, 0x1f, R13 ;  /* 0x0000001fff007819 */ /* 0x000fe2000001140d */
[----:B------:R-:W-:-:S07]  /*0150*/  IMAD.MOV.U32 R12, RZ, RZ, RZ ;  /* 0x000000ffff0c7224 */ /* 0x000fce00078e00ff */
.L_x_200:
[----:B0-----:R-:W-:Y:S01]  /*0160*/  LOP3.LUT R2, R13, 0x3, RZ, 0xc0, !PT ;  /* 0x000000030d027812 */ /* 0x001fe200078ec0ff */
[----:B------:R-:W-:Y:S03]  /*0170*/  BSSY.RECONVERGENT B1, `(.L_x_195) ;  /* 0x00000c6000017945 */ /* 0x000fe60003800200 */
[----:B------:R-:W-:-:S04]  /*0180*/  ISETP.NE.U32.AND P0, PT, R2, RZ, PT ;  /* 0x000000ff0200720c */ /* 0x000fc80003f05070 */
[----:B------:R-:W-:-:S13]  /*0190*/  ISETP.NE.AND.EX P0, PT, RZ, RZ, PT, P0 ;  /* 0x000000ffff00720c */ /* 0x000fda0003f05300 */
[----:B------:R-:W-:Y:S05]  /*01a0*/  @!P0 BRA `(.L_x_196) ;  /* 0x0000000c00088947 */ /* 0x000fea0003800000 */
[----:B------:R-:W0:Y:S01]  /*01b0*/  LDC.64 R8, c[0x4][RZ] ;  /* 0x01000000ff087b82 */ /* 0x000e220000000a00 */
[----:B------:R-:W-:Y:S02]  /*01c0*/  IMAD.MOV.U32 R14, RZ, RZ, RZ ;  /* 0x000000ffff0e7224 */ /* 0x000fe400078e00ff */
[----:B0-----:R-:W-:-:S07]  /*01d0*/  IMAD.WIDE.U32 R8, R12, 0xc80, R8 ;  /* 0x00000c800c087825 */ /* 0x001fce00078e0008 */
.L_x_199:
[----:B0-----:R-:W-:Y:S01]  /*01e0*/  IMAD.MOV.U32 R15, RZ, RZ, RZ ;  /* 0x000000ffff0f7224 */ /* 0x001fe200078e00ff */
[----:B------:R-:W-:Y:S01]  /*01f0*/  CS2R R2, SRZ ;  /* 0x0000000000027805 */ /* 0x000fe2000001ff00 */
[----:B------:R-:W-:Y:S01]  /*0200*/  IMAD.MOV.U32 R17, RZ, RZ, RZ ;  /* 0x000000ffff117224 */ /* 0x000fe200078e00ff */
[----:B------:R-:W-:-:S07]  /*0210*/  CS2R R4, SRZ ;  /* 0x0000000000047805 */ /* 0x000fce000001ff00 */
.L_x_198:
[----:B------:R-:W-:-:S05]  /*0220*/  IMAD.WIDE.U32 R10, R17, 0x4, R6 ;  /* 0x00000004110a7825 */ /* 0x000fca00078e0006 */
[----:B------:R0:W5:Y:S01]  /*0230*/  LDG.E R16, desc[UR4][R10.64+0x4] ;  /* 0x000004040a107981 */ /* 0x000162000c1e1900 */
[----:B------:R-:W-:-:S07]  /*0240*/  IMAD.MOV.U32 R19, RZ, RZ, RZ ;  /* 0x000000ffff137224 */ /* 0x000fce00078e00ff */
.L_x_197:
[----:B-----5:R-:W-:Y:S01]  /*0250*/  SHF.R.U32.HI R24, RZ, R19, R16 ;  /* 0x00000013ff187219 */ /* 0x020fe20000011610 */
[----:B0-----:R-:W-:-:S03]  /*0260*/  IMAD.SHL.U32 R10, R17, 0x20, RZ ;  /* 0x00000020110a7824 */ /* 0x001fc600078e00ff */
[----:B------:R-:W-:Y:S01]  /*0270*/  LOP3.LUT R11, R24, 0x1, RZ, 0xc0, !PT ;  /* 0x00000001180b7812 */ /* 0x000fe200078ec0ff */
[----:B------:R-:W-:-:S03]  /*0280*/  IMAD.IADD R10, R10, 0x1, R19 ;  /* 0x000000010a0a7824 */ /* 0x000fc600078e0213 */
[----:B------:R-:W-:Y:S01]  /*0290*/  ISETP.NE.U32.AND P0, PT, R11, 0x1, PT ;  /* 0x000000010b00780c */ /* 0x000fe20003f05070 */
[----:B------:R-:W-:-:S03]  /*02a0*/  IMAD R11, R10, 0x5, RZ ;  /* 0x000000050a0b7824 */ /* 0x000fc600078e02ff */
[----:B------:R-:W-:Y:S01]  /*02b0*/  R2P PR, R24, 0x7e ;  /* 0x0000007e18007804 */ /* 0x000fe20000000000 */
[----:B------:R-:W-:-:S08]  /*02c0*/  IMAD.WIDE.U32 R10, R11, 0x4, R8 ;  /* 0x000000040b0a7825 */ /* 0x000fd000078e0008 */
[----:B------:R-:W2:Y:S04]  /*02d0*/  @!P0 LDG.E R18, desc[UR4][R10.64] ;  /* 0x000000040a128981 */ /* 0x000ea8000c1e1900 */
[----:B------:R-:W3:Y:S04]  /*02e0*/  @!P0 LDG.E R20, desc[UR4][R10.64+0x10] ;  /* 0x000010040a148981 */ /* 0x000ee8000c1e1900 */
[----:B------:R-:W4:Y:S04]  /*02f0*/  @P1 LDG.E R22, desc[UR4][R10.64+0x14] ;  /* 0x000014040a161981 */ /* 0x000f28000c1e1900 */
[----:B------:R-:W4:Y:S04]  /*0300*/  @P2 LDG.E R26, desc[UR4][R10.64+0x28] ;  /* 0x000028040a1a2981 */ /* 0x000f28000c1e1900 */
[----:B------:R-:W4:Y:S04]  /*0310*/  @!P0 LDG.E R21, desc[UR4][R10.64+0x4] ;  /* 0x000004040a158981 */ /* 0x000f28000c1e1900 */
[----:B------:R-:W4:Y:S04]  /*0320*/  @!P0 LDG.E R23, desc[UR4][R10.64+0xc] ;  /* 0x00000c040a178981 */ /* 0x000f28000c1e1900 */
[----:B------:R-:W4:Y:S04]  /*0330*/  @P1 LDG.E R25, desc[UR4][R10.64+0x18] ;  /* 0x000018040a191981 */ /* 0x000f28000c1e1900 */
[----:B------:R-:W4:Y:S04]  /*0340*/  @P3 LDG.E R28, desc[UR4][R10.64+0x3c] ;  /* 0x00003c040a1c3981 */ /* 0x000f28000c1e1900 */
[----:B------:R-:W4:Y:S01]  /*0350*/  @P6 LDG.E R27, desc[UR4][R10.64+0x7c] ;  /* 0x00007c040a1b6981 */ /* 0x000f22000c1e1900 */
[----:B--2---:R-:W-:-:S03]  /*0360*/  @!P0 LOP3.LUT R15, R15, R18, RZ, 0x3c, !PT ;  /* 0x000000120f0f8212 */ /* 0x004fc600078e3cff */
[----:B------:R-:W2:Y:S01]  /*0370*/  @!P0 LDG.E R18, desc[UR4][R10.64+0x8] ;  /* 0x000008040a128981 */ /* 0x000ea2000c1e1900 */
[----:B---3--:R-:W-:-:S03]  /*0380*/  @!P0 LOP3.LUT R3, R3, R20, RZ, 0x3c, !PT ;  /* 0x0000001403038212 */ /* 0x008fc600078e3cff */
[----:B------:R-:W3:Y:S01]  /*0390*/  @P1 LDG.E R20, desc[UR4][R10.64+0x24] ;  /* 0x000024040a141981 */ /* 0x000ee2000c1e1900 */
[----:B----4-:R-:W-:-:S03]  /*03a0*/  @P1 LOP3.LUT R15, R15, R22, RZ, 0x3c, !PT ;  /* 0x000000160f0f1212 */ /* 0x010fc600078e3cff */
[----:B------:R-:W4:Y:S01]  /*03b0*/  @P2 LDG.E R22, desc[UR4][R10.64+0x38] ;  /* 0x000038040a162981 */ /* 0x000f22000c1e1900 */
[----:B------:R-:W-:-:S03]  /*03c0*/  @P2 LOP3.LUT R15, R15, R26, RZ, 0x3c, !PT ;  /* 0x0000001a0f0f2212 */ /* 0x000fc600078e3cff */
[----:B------:R-:W4:Y:S01]  /*03d0*/  @P4 LDG.E R26, desc[UR4][R10.64+0x50] ;  /* 0x000050040a1a4981 */ /* 0x000f22000c1e1900 */
[----:B------:R-:W-:-:S03]  /*03e0*/  @!P0 LOP3.LUT R4, R4, R21, RZ, 0x3c, !PT ;  /* 0x0000001504048212 */ /* 0x000fc600078e3cff */
[----:B------:R-:W4:Y:S01]  /*03f0*/  @P1 LDG.E R21, desc[UR4][R10.64+0x20] ;  /* 0x000020040a151981 */ /* 0x000f22000c1e1900 */
[----:B------:R-:W-:-:S03]  /*0400*/  @!P0 LOP3.LUT R2, R2, R23, RZ, 0x3c, !PT ;  /* 0x0000001702028212 */ /* 0x000fc600078e3cff */
[----:B------:R-:W4:Y:S01]  /*0410*/  @P2 LDG.E R23, desc[UR4][R10.64+0x2c] ;  /* 0x00002c040a172981 */ /* 0x000f22000c1e1900 */
[----:B------:R-:W-:-:S03]  /*0420*/  @P1 LOP3.LUT R4, R4, R25, RZ, 0x3c, !PT ;  /* 0x0000001904041212 */ /* 0x000fc600078e3cff */
[----:B------:R-:W4:Y:S01]  /*0430*/  @P2 LDG.E R25, desc[UR4][R10.64+0x34] ;  /* 0x000034040a192981 */ /* 0x000f22000c1e1900 */
[----:B--2---:R-:W-:-:S03]  /*0440*/  @!P0 LOP3.LUT R5, R5, R18, RZ, 0x3c, !PT ;  /* 0x0000001205058212 */ /* 0x004fc600078e3cff */
[----:B------:R-:W2:Y:S01]  /*0450*/  @P1 LDG.E R18, desc[UR4][R10.64+0x1c] ;  /* 0x00001c040a121981 */ /* 0x000ea2000c1e1900 */
[----:B---3--:R-:W-:-:S03]  /*0460*/  @P1 LOP3.LUT R3, R3, R20, RZ, 0x3c, !PT ;  /* 0x0000001403031212 */ /* 0x008fc600078e3cff */
[----:B------:R-:W3:Y:S01]  /*0470*/  @P2 LDG.E R20, desc[UR4][R10.64+0x30] ;  /* 0x000030040a142981 */ /* 0x000ee2000c1e1900 */
[----:B----4-:R-:W-:-:S03]  /*0480*/  @P2 LOP3.LUT R3, R3, R22, RZ, 0x3c, !PT ;  /* 0x0000001603032212 */ /* 0x010fc600078e3cff */
[----:B------:R-:W4:Y:S01]  /*0490*/  @P3 LDG.E R22, desc[UR4][R10.64+0x4c] ;  /* 0x00004c040a163981 */ /* 0x000f22000c1e1900 */
[----:B------:R-:W-:-:S04]  /*04a0*/  @P3 LOP3.LUT R15, R15, R28, RZ, 0x3c, !PT ;  /* 0x0000001c0f0f3212 */ /* 0x000fc800078e3cff */
[----:B------:R-:W-:Y:S02]  /*04b0*/  @P4 LOP3.LUT R15, R15, R26, RZ, 0x3c, !PT ;  /* 0x0000001a0f0f4212 */ /* 0x000fe400078e3cff */
[----:B------:R-:W-:Y:S01]  /*04c0*/  @P1 LOP3.LUT R2, R2, R21, RZ, 0x3c, !PT ;  /* 0x0000001502021212 */ /* 0x000fe200078e3cff */
[----:B------:R-:W4:Y:S04]  /*04d0*/  @P5 LDG.E R26, desc[UR4][R10.64+0x64] ;  /* 0x000064040a1a5981 */ /* 0x000f28000c1e1900 */
[----:B------:R-:W4:Y:S01]  /*04e0*/  @P3 LDG.E R21, desc[UR4][R10.64+0x40] ;  /* 0x000040040a153981 */ /* 0x000f22000c1e1900 */
[----:B------:R-:W-:Y:S02]  /*04f0*/  @P2 LOP3.LUT R4, R4, R23, RZ, 0x3c, !PT ;  /* 0x0000001704042212 */ /* 0x000fe400078e3cff */
[----:B------:R-:W-:Y:S01]  /*0500*/  @P2 LOP3.LUT R2, R2, R25, RZ, 0x3c, !PT ;  /* 0x0000001902022212 */ /* 0x000fe200078e3cff */
[----:B------:R-:W4:Y:S04]  /*0510*/  @P3 LDG.E R23, desc[UR4][R10.64+0x48] ;  /* 0x000048040a173981 */ /* 0x000f28000c1e1900 */
[----:B------:R-:W4:Y:S01]  /*0520*/  @P4 LDG.E R25, desc[UR4][R10.64+0x54] ;  /* 0x000054040a194981 */ /* 0x000f22000c1e1900 */
[----:B--2---:R-:W-:-:S03]  /*0530*/  @P1 LOP3.LUT R5, R5, R18, RZ, 0x3c, !PT ;  /* 0x0000001205051212 */ /* 0x004fc600078e3cff */
[----:B------:R-:W2:Y:S01]  /*0540*/  @P3 LDG.E R18, desc[UR4][R10.64+0x44] ;  /* 0x000044040a123981 */ /* 0x000ea2000c1e1900 */
[----:B---3--:R-:W-:-:S03]  /*0550*/  @P2 LOP3.LUT R5, R5, R20, RZ, 0x3c, !PT ;  /* 0x0000001405052212 */ /* 0x008fc600078e3cff */
[----:B------:R-:W3:Y:S01]  /*0560*/  @P4 LDG.E R20, desc[UR4][R10.64+0x58] ;  /* 0x000058040a144981 */ /* 0x000ee2000c1e1900 */
[----:B----4-:R-:W-:-:S03]  /*0570*/  @P3 LOP3.LUT R3, R3, R22, RZ, 0x3c, !PT ;  /* 0x0000001603033212 */ /* 0x010fc600078e3cff */
[----:B------:R-:W4:Y:S01]  /*0580*/  @P4 LDG.E R22, desc[UR4][R10.64+0x60] ;  /* 0x000060040a164981 */ /* 0x000f22000c1e1900 */
[----:B------:R-:W-:Y:S02]  /*0590*/  LOP3.LUT P0, RZ, R24, 0x80, RZ, 0xc0, !PT ;  /* 0x0000008018ff7812 */ /* 0x000fe4000780c0ff */
[----:B------:R-:W-:Y:S02]  /*05a0*/  @P5 LOP3.LUT R15, R15, R26, RZ, 0x3c, !PT ;  /* 0x0000001a0f0f5212 */ /* 0x000fe400078e3cff */
[----:B------:R-:W4:Y:S01]  /*05b0*/  @P6 LDG.E R26, desc[UR4][R10.64+0x78] ;  /* 0x000078040a1a6981 */ /* 0x000f22000c1e1900 */
[----:B------:R-:W-:-:S03]  /*05c0*/  @P3 LOP3.LUT R4, R4, R21, RZ, 0x3c, !PT ;  /* 0x0000001504043212 */ /* 0x000fc600078e3cff */
[----:B------:R-:W4:Y:S01]  /*05d0*/  @P4 LDG.E R21, desc[UR4][R10.64+0x5c] ;  /* 0x00005c040a154981 */ /* 0x000f22000c1e1900 */
[----:B------:R-:W-:-:S03]  /*05e0*/  @P3 LOP3.LUT R2, R2, R23, RZ, 0x3c, !PT ;  /* 0x0000001702023212 */ /* 0x000fc600078e3cff */
[----:B------:R-:W4:Y:S01]  /*05f0*/  @P5 LDG.E R23, desc[UR4][R10.64+0x68] ;  /* 0x000068040a175981 */ /* 0x000f22000c1e1900 */
[----:B------:R-:W-:-:S03]  /*0600*/  @P4 LOP3.LUT R4, R4, R25, RZ, 0x3c, !PT ;  /* 0x0000001904044212 */ /* 0x000fc600078e3cff */
[----:B------:R-:W4:Y:S01]  /*0610*/  @P5 LDG.E R25, desc[UR4][R10.64+0x70] ;  /* 0x000070040a195981 */ /* 0x000f22000c1e1900 */
[----:B--2---:R-:W-:-:S03]  /*0620*/  @P3 LOP3.LUT R5, R5, R18, RZ, 0x3c, !PT ;  /* 0x0000001205053212 */ /* 0x004fc600078e3cff */
[----:B------:R-:W2:Y:S01]  /*0630*/  @P5 LDG.E R18, desc[UR4][R10.64+0x6c] ;  /* 0x00006c040a125981 */ /* 0x000ea2000c1e1900 */
[----:B---3--:R-:W-:-:S03]  /*0640*/  @P4 LOP3.LUT R5, R5, R20, RZ, 0x3c, !PT ;  /* 0x0000001405054212 */ /* 0x008fc600078e3cff */
[----:B------:R-:W3:Y:S01]  /*0650*/  @P5 LDG.E R20, desc[UR4][R10.64+0x74] ;  /* 0x000074040a145981 */ /* 0x000ee2000c1e1900 */
[----:B----4-:R-:W-:-:S03]  /*0660*/  @P4 LOP3.LUT R3, R3, R22, RZ, 0x3c, !PT ;  /* 0x0000001603034212 */ /* 0x010fc600078e3cff */
[----:B------:R-:W4:Y:S01]  /*0670*/  @P0 LDG.E R22, desc[UR4][R10.64+0x8c] ;  /* 0x00008c040a160981 */ /* 0x000f22000c1e1900 */
[----:B------:R-:W-:-:S03]  /*0680*/  @P6 LOP3.LUT R15, R15, R26, RZ, 0x3c, !PT ;  /* 0x0000001a0f0f6212 */ /* 0x000fc600078e3cff */
        /* <DEDUP_REMOVED lines=13> */
[----:B------:R-:W-:Y:S02]  /*0760*/  @P6 LOP3.LUT R4, R4, R27, RZ, 0x3c, !PT ;  /* 0x0000001b04046212 */ /* 0x000fe400078e3cff */
[----:B------:R-:W-:Y:S02]  /*0770*/  @P6 LOP3.LUT R2, R2, R21, RZ, 0x3c, !PT ;  /* 0x0000001502026212 */ /* 0x000fe400078e3cff */
[----:B------:R-:W-:Y:S02]  /*0780*/  @P0 LOP3.LUT R4, R4, R23, RZ, 0x3c, !PT ;  /* 0x0000001704040212 */ /* 0x000fe400078e3cff */
[----:B------:R-:W-:Y:S02]  /*0790*/  @P0 LOP3.LUT R2, R2, R25, RZ, 0x3c, !PT ;  /* 0x0000001902020212 */ /* 0x000fe400078e3cff */
[----:B--2---:R-:W-:Y:S02]  /*07a0*/  @P6 LOP3.LUT R5, R5, R18, RZ, 0x3c, !PT ;  /* 0x0000001205056212 */ /* 0x004fe400078e3cff */
[----:B---3--:R-:W-:-:S02]  /*07b0*/  @P6 LOP3.LUT R3, R3, R20, RZ, 0x3c, !PT ;  /* 0x0000001403036212 */ /* 0x008fc400078e3cff */
[----:B----4-:R-:W-:Y:S02]  /*07c0*/  @P0 LOP3.LUT R5, R5, R22, RZ, 0x3c, !PT ;  /* 0x0000001605050212 */ /* 0x010fe400078e3cff */
[----:B------:R-:W-:Y:S02]  /*07d0*/  @P0 LOP3.LUT R3, R3, R26, RZ, 0x3c, !PT ;  /* 0x0000001a03030212 */ /* 0x000fe400078e3cff */
[----:B------:R-:W-:-:S13]  /*07e0*/  R2P PR, R24.B1, 0x7f ;  /* 0x0000007f18007804 */ /* 0x000fda0000001000 */
[----:B------:R-:W2:Y:S04]  /*07f0*/  @P0 LDG.E R18, desc[UR4][R10.64+0xa0] ;  /* 0x0000a0040a120981 */ /* 0x000ea8000c1e1900 */
[----:B------:R-:W3:Y:S04]  /*0800*/  @P1 LDG.E R22, desc[UR4][R10.64+0xb4] ;  /* 0x0000b4040a161981 */ /* 0x000ee8000c1e1900 */
[----:B------:R-:W4:Y:S04]  /*0810*/  @P2 LDG.E R26, desc[UR4][R10.64+0xc8] ;  /* 0x0000c8040a1a2981 */ /* 0x000f28000c1e1900 */
[----:B------:R-:W4:Y:S04]  /*0820*/  @P3 LDG.E R28, desc[UR4][R10.64+0xdc] ;  /* 0x0000dc040a1c3981 */ /* 0x000f28000c1e1900 */
[----:B------:R-:W4:Y:S04]  /*0830*/  @P0 LDG.E R23, desc[UR4][R10.64+0xa4] ;  /* 0x0000a4040a170981 */ /* 0x000f28000c1e1900 */
[----:B------:R-:W4:Y:S04]  /*0840*/  @P0 LDG.E R20, desc[UR4][R10.64+0xa8] ;  /* 0x0000a8040a140981 */ /* 0x000f28000c1e1900 */
[----:B------:R-:W4:Y:S04]  /*0850*/  @P4 LDG.E R25, desc[UR4][R10.64+0xf0] ;  /* 0x0000f0040a194981 */ /* 0x000f28000c1e1900 */
        /* <DEDUP_REMOVED lines=21> */
[----:B------:R-:W-:Y:S02]  /*09b0*/  LOP3.LUT P0, RZ, R24, 0x8000, RZ, 0xc0, !PT ;  /* 0x0000800018ff7812 */ /* 0x000fe4000780c0ff */
[----:B----4-:R-:W-:Y:S01]  /*09c0*/  @P5 LOP3.LUT R15, R15, R26, RZ, 0x3c, !PT ;  /* 0x0000001a0f0f5212 */ /* 0x010fe200078e3cff */
[----:B------:R-:W4:Y:S04]  /*09d0*/  @P3 LDG.E R24, desc[UR4][R10.64+0xe4] ;  /* 0x0000e4040a183981 */ /* 0x000f28000c1e1900 */
[----:B------:R-:W2:Y:S01]  /*09e0*/  @P6 LDG.E R26, desc[UR4][R10.64+0x118] ;  /* 0x000118040a1a6981 */ /* 0x000ea2000c1e1900 */
        /* <DEDUP_REMOVED lines=8> */
[----:B---3--:R-:W-:-:S03]  /*0a70*/  @P2 LOP3.LUT R3, R3, R22, RZ, 0x3c, !PT ;  /* 0x0000001603032212 */ /* 0x008fc600078e3cff */
[----:B------:R-:W3:Y:S01]  /*0a80*/  @P4 LDG.E R22, desc[UR4][R10.64+0x100] ;  /* 0x000100040a164981 */ /* 0x000ee2000c1e1900 */
[----:B--2---:R-:W-:-:S03]  /*0a90*/  @P6 LOP3.LUT R15, R15, R26, RZ, 0x3c, !PT ;  /* 0x0000001a0f0f6212 */ /* 0x004fc600078e3cff */
[----:B------:R-:W2:Y:S01]  /*0aa0*/  @P0 LDG.E R26, desc[UR4][R10.64+0x12c] ;  /* 0x00012c040a1a0981 */ /* 0x000ea2000c1e1900 */
[----:B----4-:R-:W-:-:S03]  /*0ab0*/  @P2 LOP3.LUT R2, R2, R23, RZ, 0x3c, !PT ;  /* 0x0000001702022212 */ /* 0x010fc600078e3cff */
[----:B------:R-:W4:Y:S01]  /*0ac0*/  @P4 LDG.E R23, desc[UR4][R10.64+0xfc] ;  /* 0x0000fc040a174981 */ /* 0x000f22000c1e1900 */
[----:B------:R-:W-:-:S03]  /*0ad0*/  @P2 LOP3.LUT R5, R5, R20, RZ, 0x3c, !PT ;  /* 0x0000001405052212 */ /* 0x000fc600078e3cff */
[----:B------:R-:W4:Y:S01]  /*0ae0*/  @P4 LDG.E R20, desc[UR4][R10.64+0xf8] ;  /* 0x0000f8040a144981 */ /* 0x000f22000c1e1900 */
[----:B------:R-:W-:Y:S02]  /*0af0*/  @P3 LOP3.LUT R2, R2, R27, RZ, 0x3c, !PT ;  /* 0x0000001b02023212 */ /* 0x000fe400078e3cff */
[----:B------:R-:W-:Y:S01]  /*0b00*/  @P3 LOP3.LUT R4, R4, R25, RZ, 0x3c, !PT ;  /* 0x0000001904043212 */ /* 0x000fe200078e3cff */
[----:B------:R-:W4:Y:S01]  /*0b10*/  @P5 LDG.E R27, desc[UR4][R10.64+0x110] ;  /* 0x000110040a1b5981 */ /* 0x000f22000c1e1900 */
[----:B------:R-:W-:-:S03]  /*0b20*/  @P3 LOP3.LUT R5, R5, R24, RZ, 0x3c, !PT ;  /* 0x0000001805053212 */ /* 0x000fc600078e3cff */
[----:B------:R-:W4:Y:S04]  /*0b30*/  @P5 LDG.E R25, desc[UR4][R10.64+0x108] ;  /* 0x000108040a195981 */ /* 0x000f28000c1e1900 */
        /* <DEDUP_REMOVED lines=19> */
[----:B------:R-:W-:-:S05]  /*0c70*/  VIADD R19, R19, 0x10 ;  /* 0x0000001013137836 */ /* 0x000fca0000000000 */
[----:B------:R-:W-:Y:S02]  /*0c80*/  ISETP.NE.AND P1, PT, R19, 0x20, PT ;  /* 0x000000201300780c */ /* 0x000fe40003f25270 */
[----:B------:R-:W-:Y:S02]  /*0c90*/  @P5 LOP3.LUT R3, R3, R18, RZ, 0x3c, !PT ;  /* 0x0000001203035212 */ /* 0x000fe400078e3cff */
[----:B------:R-:W-:Y:S02]  /*0ca0*/  @P6 LOP3.LUT R4, R4, R21, RZ, 0x3c, !PT ;  /* 0x0000001504046212 */ /* 0x000fe400078e3cff */
[----:B---3--:R-:W-:-:S04]  /*0cb0*/  @P6 LOP3.LUT R3, R3, R22, RZ, 0x3c, !PT ;  /* 0x0000001603036212 */ /* 0x008fc800078e3cff */
[----:B--2---:R-:W-:Y:S02]  /*0cc0*/  @P0 LOP3.LUT R3, R3, R26, RZ, 0x3c, !PT ;  /* 0x0000001a03030212 */ /* 0x004fe400078e3cff */
[----:B----4-:R-:W-:Y:S02]  /*0cd0*/  @P6 LOP3.LUT R2, R2, R23, RZ, 0x3c, !PT ;  /* 0x0000001702026212 */ /* 0x010fe400078e3cff */
[----:B------:R-:W-:Y:S02]  /*0ce0*/  @P6 LOP3.LUT R5, R5, R20, RZ, 0x3c, !PT ;  /* 0x0000001405056212 */ /* 0x000fe400078e3cff */
[----:B------:R-:W-:Y:S02]  /*0cf0*/  @P0 LOP3.LUT R2, R2, R27, RZ, 0x3c, !PT ;  /* 0x0000001b02020212 */ /* 0x000fe400078e3cff */
[----:B------:R-:W-:Y:S02]  /*0d00*/  @P0 LOP3.LUT R4, R4, R25, RZ, 0x3c, !PT ;  /* 0x0000001904040212 */ /* 0x000fe400078e3cff */
[----:B------:R-:W-:Y:S01]  /*0d10*/  @P0 LOP3.LUT R5, R5, R24, RZ, 0x3c, !PT ;  /* 0x0000001805050212 */ /* 0x000fe200078e3cff */
[----:B------:R-:W-:Y:S06]  /*0d20*/  @P1 BRA `(.L_x_197) ;  /* 0xfffffff400481947 */ /* 0x000fec000383ffff */
[----:B------:R-:W-:-:S05]  /*0d30*/  VIADD R17, R17, 0x1 ;  /* 0x0000000111117836 */ /* 0x000fca0000000000 */
[----:B------:R-:W-:-:S13]  /*0d40*/  ISETP.NE.AND P0, PT, R17, 0x5, PT ;  /* 0x000000051100780c */ /* 0x000fda0003f05270 */
[----:B------:R-:W-:Y:S05]  /*0d50*/  @P0 BRA `(.L_x_198) ;  /* 0xfffffff400300947 */ /* 0x000fea000383ffff */
[----:B------:R0:W-:Y:S01]  /*0d60*/  STG.E.64 desc[UR4][R6.64+0x8], R4 ;  /* 0x0000080406007986 */ /* 0x0001e2000c101b04 */
[----:B------:R-:W-:Y:S01]  /*0d70*/  VIADD R14, R14, 0x1 ;  /* 0x000000010e0e7836 */ /* 0x000fe20000000000 */
[----:B------:R-:W-:Y:S02]  /*0d80*/  LOP3.LUT R11, R13, 0x3, RZ, 0xc0, !PT ;  /* 0x000000030d0b7812 */ /* 0x000fe400078ec0ff */
[----:B------:R0:W-:Y:S02]  /*0d90*/  STG.E.64 desc[UR4][R6.64+0x10], R2 ;  /* 0x0000100206007986 */ /* 0x0001e4000c101b04 */
[----:B------:R-:W-:Y:S02]  /*0da0*/  ISETP.GE.U32.AND P0, PT, R14, R11, PT ;  /* 0x0000000b0e00720c */ /* 0x000fe40003f06070 */
[----:B------:R0:W-:Y:S11]  /*0db0*/  STG.E desc[UR4][R6.64+0x4], R15 ;  /* 0x0000040f06007986 */ /* 0x0001f6000c101904 */
[----:B------:R-:W-:Y:S05]  /*0dc0*/  @!P0 BRA `(.L_x_199) ;  /* 0xfffffff400048947 */ /* 0x000fea000383ffff */
.L_x_196:
[----:B------:R-:W-:Y:S05]  /*0dd0*/  BSYNC.RECONVERGENT B1 ;  /* 0x0000000000017941 */ /* 0x000fea0003800200 */
.L_x_195:
[C---:B------:R-:W-:Y:S01]  /*0de0*/  ISETP.GT.U32.AND P0, PT, R13.reuse, 0x3, PT ;  /* 0x000000030d00780c */ /* 0x040fe20003f04070 */
[----:B------:R-:W-:Y:S01]  /*0df0*/  VIADD R12, R12, 0x1 ;  /* 0x000000010c0c7836 */ /* 0x000fe20000000000 */
[--C-:B------:R-:W-:Y:S02]  /*0e00*/  SHF.R.U64 R13, R13, 0x2, R0.reuse ;  /* 0x000000020d0d7819 */ /* 0x100fe40000001200 */
[----:B------:R-:W-:Y:S02]  /*0e10*/  ISETP.GT.U32.AND.EX P0, PT, R0, RZ, PT, P0 ;  /* 0x000000ff0000720c */ /* 0x000fe40003f04100 */
[----:B------:R-:W-:-:S11]  /*0e20*/  SHF.R.U32.HI R0, RZ, 0x2, R0 ;  /* 0x00000002ff007819 */ /* 0x000fd60000011600 */
[----:B------:R-:W-:Y:S05]  /*0e30*/  @P0 BRA `(.L_x_200) ;  /* 0xfffffff000c80947 */ /* 0x000fea000383ffff */
.L_x_194:
[----:B------:R-:W-:Y:S05]  /*0e40*/  BSYNC.RECONVERGENT B0 ;  /* 0x0000000000007941 */ /* 0x000fea0003800200 */
.L_x_193:
[----:B------:R-:W-:Y:S04]  /*0e50*/  STG.E.64 desc[UR4][R6.64+0x18], RZ ;  /* 0x000018ff06007986 */ /* 0x000fe8000c101b04 */
[----:B------:R-:W-:Y:S04]  /*0e60*/  STG.E desc[UR4][R6.64+0x20], RZ ;  /* 0x000020ff06007986 */ /* 0x000fe8000c101904 */
[----:B------:R-:W-:Y:S01]  /*0e70*/  STG.E.64 desc[UR4][R6.64+0x28], RZ ;  /* 0x000028ff06007986 */ /* 0x000fe2000c101b04 */
[----:B------:R-:W-:Y:S05]  /*0e80*/  EXIT ;  /* 0x000000000000794d */ /* 0x000fea0003800000 */
.L_x_201:
        /* <DEDUP_REMOVED lines=15> */
.L_x_223:


//--------------------- .nv.global.init           --------------------------
	.section	.nv.global.init,"aw",@progbits
	.align	4
.nv.global.init:
	.type		mrg32k3aM1SubSeq,@object
	.size		mrg32k3aM1SubSeq,(mrg32k3aM2SubSeq - mrg32k3aM1SubSeq)
mrg32k3aM1SubSeq:
        /*0000*/ 	.byte	0x0b, 0xcc, 0xee, 0x04, 0x73, 0x29, 0x8b, 0x6f, 0xf6, 0x53, 0x03, 0xf6, 0x23, 0xf6, 0xea, 0xda
        /* <DEDUP_REMOVED lines=125> */
	.type		mrg32k3aM2SubSeq,@object
	.size		mrg32k3aM2SubSeq,(mrg32k3aM1 - mrg32k3aM2SubSeq)
mrg32k3aM2SubSeq:
        /* <DEDUP_REMOVED lines=126> */
	.type		mrg32k3aM1,@object
	.size		mrg32k3aM1,(mrg32k3aM1Seq - mrg32k3aM1)
mrg32k3aM1:
        /* <DEDUP_REMOVED lines=144> */
	.type		mrg32k3aM1Seq,@object
	.size		mrg32k3aM1Seq,(mrg32k3aM2 - mrg32k3aM1Seq)
mrg32k3aM1Seq:
        /* <DEDUP_REMOVED lines=144> */
	.type		mrg32k3aM2,@object
	.size		mrg32k3aM2,(mrg32k3aM2Seq - mrg32k3aM2)
mrg32k3aM2:
        /* <DEDUP_REMOVED lines=144> */
	.type		mrg32k3aM2Seq,@object
	.size		mrg32k3aM2Seq,(precalc_xorwow_matrix - mrg32k3aM2Seq)
mrg32k3aM2Seq:
        /* <DEDUP_REMOVED lines=144> */
	.type		precalc_xorwow_matrix,@object
	.size		precalc_xorwow_matrix,(precalc_xorwow_offset_matrix - precalc_xorwow_matrix)
precalc_xorwow_matrix:
        /* <DEDUP_REMOVED lines=6400> */
	.type		precalc_xorwow_offset_matrix,@object
	.size		precalc_xorwow_offset_matrix,($str - precalc_xorwow_offset_matrix)
precalc_xorwow_offset_matrix:
        /* <DEDUP_REMOVED lines=6400> */
	.type		$str,@object
	.size		$str,(.L_9 - $str)
$str:
        /*353c0*/ 	.byte	0x4f, 0x72, 0x67, 0x61, 0x6e, 0x69, 0x73, 0x6d, 0x20, 0x69, 0x6e, 0x69, 0x74, 0x69, 0x61, 0x6c
        /*353d0*/ 	.byte	0x69, 0x7a, 0x65, 0x64, 0x20, 0x25, 0x64, 0x0a, 0x00
.L_9:


//--------------------- .nv.shared._Z5scalePfff   --------------------------
	.section	.nv.shared._Z5scalePfff,"aw",@nobits
	.sectionflags	@""
	.align	16
	.zero		1024


//--------------------- .nv.shared.reserved.0     --------------------------
	.section	.nv.shared.reserved.0,"aw",@nobits
	.weak		__nv_reservedSMEM_offset_0_alias
	.size		__nv_reservedSMEM_offset_0_alias, 0, 64
	.other		__nv_reservedSMEM_offset_0_alias,@"STO_CUDA_RESERVED_SHARED STV_DEFAULT"
__nv_reservedSMEM_offset_0_alias:
	.zero		0
	.zero		64


//--------------------- .nv.shared._Z13createGenomesP17curandStateXORWOWPf --------------------------
	.section	.nv.shared._Z13createGenomesP17curandStateXORWOWPf,"aw",@nobits
	.sectionflags	@""
	.align	16
	.zero		1024


//--------------------- .nv.shared._Z8evaluatePfPiS0_i --------------------------
	.section	.nv.shared._Z8evaluatePfPiS0_i,"aw",@nobits
	.sectionflags	@""
	.align	16
.nv.shared._Z8evaluatePfPiS0_i:
	.zero		2272


//--------------------- .nv.shared._Z10initCurandP17curandStateXORWOW --------------------------
	.section	.nv.shared._Z10initCurandP17curandStateXORWOW,"aw",@nobits
	.sectionflags	@""
	.align	16
	.zero		1024


//--------------------- .nv.constant0._Z5scalePfff --------------------------
	.section	.nv.constant0._Z5scalePfff,"a",@progbits
	.sectionflags	@""
	.align	4
.nv.constant0._Z5scalePfff:
	.zero		912


//--------------------- .nv.constant0._Z13createGenomesP17curandStateXORWOWPf --------------------------
	.section	.nv.constant0._Z13createGenomesP17curandStateXORWOWPf,"a",@progbits
	.sectionflags	@""
	.align	4
.nv.constant0._Z13createGenomesP17curandStateXORWOWPf:
	.zero		912


//--------------------- .nv.constant0._Z8evaluatePfPiS0_i --------------------------
	.section	.nv.constant0._Z8evaluatePfPiS0_i,"a",@progbits
	.sectionflags	@""
	.align	4
.nv.constant0._Z8evaluatePfPiS0_i:
	.zero		924


//--------------------- .nv.constant0._Z10initCurandP17curandStateXORWOW --------------------------
	.section	.nv.constant0._Z10initCurandP17curandStateXORWOW,"a",@progbits
	.sectionflags	@""
	.align	4
.nv.constant0._Z10initCurandP17curandStateXORWOW:
	.zero		904


//--------------------- SYMBOLS --------------------------

	.type		.nv.reservedSmem.offset0,@object
	.size		.nv.reservedSmem.offset0,0x4
	.type		.nv.reservedSmem.cap,@object
	.size		.nv.reservedSmem.cap,0x4
	.type		vprintf,@function
